	.target	sm_100a

	.elftype	@"ET_EXEC"


//--------------------- .note.nv.tkinfo           --------------------------
	.section	.note.nv.tkinfo,"",@"SHT_NOTE"
	.sectionflags	@"SHF_NOTE_NV_TKINFO"
	.tkinfo
        /*0018*/ 	.word	0x00000002
        /*0030*/ 	.string	""
        /*0030*/ 	.string	"ptxas"
        /*0030*/ 	.string	"Cuda compilation tools, release 13.0, V13.0.88"
        /*0030*/ 	.string	"Build cuda_13.0.r13.0/compiler.36424714_0"
        /*0030*/ 	.string	"-arch sm_100a -m 64 "



//--------------------- .note.nv.cuinfo           --------------------------
	.section	.note.nv.cuinfo,"",@"SHT_NOTE"
	.sectionflags	@"SHF_NOTE_NV_CUINFO"
        /*0018*/ 	.short	0x0002
        /*001a*/ 	.short	0x0064
        /*001c*/ 	.short	0x0082
	.zero		2


//--------------------- .nv.info                  --------------------------
	.section	.nv.info,"",@"SHT_CUDA_INFO"
	.align	4


	//----- nvinfo : EIATTR_REGCOUNT
	.align		4
        /*0000*/ 	.byte	0x04, 0x2f
        /*0002*/ 	.short	(.L_19 - .L_18)
	.align		4
.L_18:
        /*0004*/ 	.word	index@(_ZN7cutlass13device_kernelINS_4gemm6kernel13GemmUniversalIN4cute5tupleIJiiiiEEENS1_10collective13CollectiveMmaINS1_35MainloopSm100TmaUmmaWarpSpecializedILi5ELi2ELi4ENS5_IJNS4_1CILi2EEESB_NSA_ILi1EEEEEEEENS5_IJNSA_ILi256EEENSA_ILi64EEENSA_ILi32EEEEEENS_6half_tENS5_IJlSC_lEEESJ_SK_NS4_8TiledMMAINS4_8MMA_AtomIJNS4_26SM100_MMA_F16BF16_2x1SM_SSISJ_SJ_fLi256ELi64ELNS4_4UMMA5MajorE0ELSP_0ELNSO_7ScaleInE0ELSQ_0EEEEEENS4_6LayoutINS5_IJSC_SC_SC_EEENS5_IJNSA_ILi0EEESV_SV_EEEEENS5_IJNS4_10UnderscoreESY_SY_EEEEENS4_28SM100_TMA_2SM_LOAD_MULTICASTENS4_14ComposedLayoutINS4_7SwizzleILi2ELi4ELi3EEENS4_18smem_ptr_flag_bitsILi16EEENST_INS5_IJNSA_ILi8EEESH_EEENS5_IJSH_SC_EEEEEEEvNS4_8identityENS4_18SM100_TMA_2SM_LOADES1B_vS1C_EENS_8epilogue10collective18CollectiveEpilogueINS1F_23Sm100TmaWarpSpecializedILi3ELi2ELi32ELb1ELb0EEEJNS5_IJNSA_ILi128EEESG_SH_EEENS5_IJNST_IS1K_SC_EENST_ISH_SC_EEEEESJ_SK_SJ_SK_NS1F_6fusion15FusionCallbacksIS1J_NS1P_17LinearCombinationISJ_fSJ_fLNS_15FloatRoundStyleE2EEES1L_S1O_JEEENS4_5SM1004TMEM4LOAD26SM100_TMEM_LOAD_32dp32b32xENS4_13SM90_TMA_LOADES1B_NS4_39AutoVectorizingCopyWithAssumedAlignmentILi128EEENS4_14SM90_TMA_STOREES1B_S21_S21_EEEvvEEEEvNT_6ParamsE)
        /*0008*/ 	.word	0x00000078


	//----- nvinfo : EIATTR_FRAME_SIZE
	.align		4
.L_19:
        /*000c*/ 	.byte	0x04, 0x11
        /*000e*/ 	.short	(.L_21 - .L_20)
	.align		4
.L_20:
        /*0010*/ 	.word	index@($__internal_2_$__cuda_sm10x_tcgen05_guardrail_trap_unallocated_columns_being_dealloced)
        /*0014*/ 	.word	0x00000000


	//----- nvinfo : EIATTR_FRAME_SIZE
	.align		4
.L_21:
        /*0018*/ 	.byte	0x04, 0x11
        /*001a*/ 	.short	(.L_23 - .L_22)
	.align		4
.L_22:
        /*001c*/ 	.word	index@($__internal_1_$__cuda_sm10x_tcgen05_guardrail_trap_phase_invalid_during_alloc)
        /*0020*/ 	.word	0x00000000


	//----- nvinfo : EIATTR_FRAME_SIZE
	.align		4
.L_23:
        /*0024*/ 	.byte	0x04, 0x11
        /*0026*/ 	.short	(.L_25 - .L_24)
	.align		4
.L_24:
        /*0028*/ 	.word	index@($__internal_0_$__cuda_sm10x_tcgen05_guardrail_trap_col_being_dealloced_not_returned_by_alloc)
        /*002c*/ 	.word	0x00000000


	//----- nvinfo : EIATTR_FRAME_SIZE
	.align		4
.L_25:
        /*0030*/ 	.byte	0x04, 0x11
        /*0032*/ 	.short	(.L_27 - .L_26)
	.align		4
.L_26:
        /*0034*/ 	.word	index@(_ZN7cutlass13device_kernelINS_4gemm6kernel13GemmUniversalIN4cute5tupleIJiiiiEEENS1_10collective13CollectiveMmaINS1_35MainloopSm100TmaUmmaWarpSpecializedILi5ELi2ELi4ENS5_IJNS4_1CILi2EEESB_NSA_ILi1EEEEEEEENS5_IJNSA_ILi256EEENSA_ILi64EEENSA_ILi32EEEEEENS_6half_tENS5_IJlSC_lEEESJ_SK_NS4_8TiledMMAINS4_8MMA_AtomIJNS4_26SM100_MMA_F16BF16_2x1SM_SSISJ_SJ_fLi256ELi64ELNS4_4UMMA5MajorE0ELSP_0ELNSO_7ScaleInE0ELSQ_0EEEEEENS4_6LayoutINS5_IJSC_SC_SC_EEENS5_IJNSA_ILi0EEESV_SV_EEEEENS5_IJNS4_10UnderscoreESY_SY_EEEEENS4_28SM100_TMA_2SM_LOAD_MULTICASTENS4_14ComposedLayoutINS4_7SwizzleILi2ELi4ELi3EEENS4_18smem_ptr_flag_bitsILi16EEENST_INS5_IJNSA_ILi8EEESH_EEENS5_IJSH_SC_EEEEEEEvNS4_8identityENS4_18SM100_TMA_2SM_LOADES1B_vS1C_EENS_8epilogue10collective18CollectiveEpilogueINS1F_23Sm100TmaWarpSpecializedILi3ELi2ELi32ELb1ELb0EEEJNS5_IJNSA_ILi128EEESG_SH_EEENS5_IJNST_IS1K_SC_EENST_ISH_SC_EEEEESJ_SK_SJ_SK_NS1F_6fusion15FusionCallbacksIS1J_NS1P_17LinearCombinationISJ_fSJ_fLNS_15FloatRoundStyleE2EEES1L_S1O_JEEENS4_5SM1004TMEM4LOAD26SM100_TMEM_LOAD_32dp32b32xENS4_13SM90_TMA_LOADES1B_NS4_39AutoVectorizingCopyWithAssumedAlignmentILi128EEENS4_14SM90_TMA_STOREES1B_S21_S21_EEEvvEEEEvNT_6ParamsE)
        /*0038*/ 	.word	0x00000000


	//----- nvinfo : EIATTR_MIN_STACK_SIZE
	.align		4
.L_27:
        /*003c*/ 	.byte	0x04, 0x12
        /*003e*/ 	.short	(.L_29 - .L_28)
	.align		4
.L_28:
        /*0040*/ 	.word	index@(_ZN7cutlass13device_kernelINS_4gemm6kernel13GemmUniversalIN4cute5tupleIJiiiiEEENS1_10collective13CollectiveMmaINS1_35MainloopSm100TmaUmmaWarpSpecializedILi5ELi2ELi4ENS5_IJNS4_1CILi2EEESB_NSA_ILi1EEEEEEEENS5_IJNSA_ILi256EEENSA_ILi64EEENSA_ILi32EEEEEENS_6half_tENS5_IJlSC_lEEESJ_SK_NS4_8TiledMMAINS4_8MMA_AtomIJNS4_26SM100_MMA_F16BF16_2x1SM_SSISJ_SJ_fLi256ELi64ELNS4_4UMMA5MajorE0ELSP_0ELNSO_7ScaleInE0ELSQ_0EEEEEENS4_6LayoutINS5_IJSC_SC_SC_EEENS5_IJNSA_ILi0EEESV_SV_EEEEENS5_IJNS4_10UnderscoreESY_SY_EEEEENS4_28SM100_TMA_2SM_LOAD_MULTICASTENS4_14ComposedLayoutINS4_7SwizzleILi2ELi4ELi3EEENS4_18smem_ptr_flag_bitsILi16EEENST_INS5_IJNSA_ILi8EEESH_EEENS5_IJSH_SC_EEEEEEEvNS4_8identityENS4_18SM100_TMA_2SM_LOADES1B_vS1C_EENS_8epilogue10collective18CollectiveEpilogueINS1F_23Sm100TmaWarpSpecializedILi3ELi2ELi32ELb1ELb0EEEJNS5_IJNSA_ILi128EEESG_SH_EEENS5_IJNST_IS1K_SC_EENST_ISH_SC_EEEEESJ_SK_SJ_SK_NS1F_6fusion15FusionCallbacksIS1J_NS1P_17LinearCombinationISJ_fSJ_fLNS_15FloatRoundStyleE2EEES1L_S1O_JEEENS4_5SM1004TMEM4LOAD26SM100_TMEM_LOAD_32dp32b32xENS4_13SM90_TMA_LOADES1B_NS4_39AutoVectorizingCopyWithAssumedAlignmentILi128EEENS4_14SM90_TMA_STOREES1B_S21_S21_EEEvvEEEEvNT_6ParamsE)
        /*0044*/ 	.word	0x00000000
.L_29:


//--------------------- .nv.compat                --------------------------
	.section	.nv.compat,"",@"SHT_CUDA_COMPAT_INFO"
	.align	4
        /*0000*/ 	.byte	0x02, 0x09, 0x01, 0x00, 0x02, 0x02, 0x02, 0x00, 0x02, 0x05, 0x05, 0x00, 0x03, 0x07, 0x01, 0x01
        /*0010*/ 	.byte	0x02, 0x03, 0x01, 0x00, 0x02, 0x06, 0x01, 0x00, 0x04, 0x0b, 0x08, 0x00, 0x09, 0x00, 0x00, 0x00
        /*0020*/ 	.byte	0x00, 0x00, 0x00, 0x00


//--------------------- .nv.info._ZN7cutlass13device_kernelINS_4gemm6kernel13GemmUniversalIN4cute5tupleIJiiiiEEENS1_10collective13CollectiveMmaINS1_35MainloopSm100TmaUmmaWarpSpecializedILi5ELi2ELi4ENS5_IJNS4_1CILi2EEESB_NSA_ILi1EEEEEEEENS5_IJNSA_ILi256EEENSA_ILi64EEENSA_ILi32EEEEEENS_6half_tENS5_IJlSC_lEEESJ_SK_NS4_8TiledMMAINS4_8MMA_AtomIJNS4_26SM100_MMA_F16BF16_2x1SM_SSISJ_SJ_fLi256ELi64ELNS4_4UMMA5MajorE0ELSP_0ELNSO_7ScaleInE0ELSQ_0EEEEEENS4_6LayoutINS5_IJSC_SC_SC_EEENS5_IJNSA_ILi0EEESV_SV_EEEEENS5_IJNS4_10UnderscoreESY_SY_EEEEENS4_28SM100_TMA_2SM_LOAD_MULTICASTENS4_14ComposedLayoutINS4_7SwizzleILi2ELi4ELi3EEENS4_18smem_ptr_flag_bitsILi16EEENST_INS5_IJNSA_ILi8EEESH_EEENS5_IJSH_SC_EEEEEEEvNS4_8identityENS4_18SM100_TMA_2SM_LOADES1B_vS1C_EENS_8epilogue10collective18CollectiveEpilogueINS1F_23Sm100TmaWarpSpecializedILi3ELi2ELi32ELb1ELb0EEEJNS5_IJNSA_ILi128EEESG_SH_EEENS5_IJNST_IS1K_SC_EENST_ISH_SC_EEEEESJ_SK_SJ_SK_NS1F_6fusion15FusionCallbacksIS1J_NS1P_17LinearCombinationISJ_fSJ_fLNS_15FloatRoundStyleE2EEES1L_S1O_JEEENS4_5SM1004TMEM4LOAD26SM100_TMEM_LOAD_32dp32b32xENS4_13SM90_TMA_LOADES1B_NS4_39AutoVectorizingCopyWithAssumedAlignmentILi128EEENS4_14SM90_TMA_STOREES1B_S21_S21_EEEvvEEEEvNT_6ParamsE --------------------------
	.section	.nv.info._ZN7cutlass13device_kernelINS_4gemm6kernel13GemmUniversalIN4cute5tupleIJiiiiEEENS1_10collective13CollectiveMmaINS1_35MainloopSm100TmaUmmaWarpSpecializedILi5ELi2ELi4ENS5_IJNS4_1CILi2EEESB_NSA_ILi1EEEEEEEENS5_IJNSA_ILi256EEENSA_ILi64EEENSA_ILi32EEEEEENS_6half_tENS5_IJlSC_lEEESJ_SK_NS4_8TiledMMAINS4_8MMA_AtomIJNS4_26SM100_MMA_F16BF16_2x1SM_SSISJ_SJ_fLi256ELi64ELNS4_4UMMA5MajorE0ELSP_0ELNSO_7ScaleInE0ELSQ_0EEEEEENS4_6LayoutINS5_IJSC_SC_SC_EEENS5_IJNSA_ILi0EEESV_SV_EEEEENS5_IJNS4_10UnderscoreESY_SY_EEEEENS4_28SM100_TMA_2SM_LOAD_MULTICASTENS4_14ComposedLayoutINS4_7SwizzleILi2ELi4ELi3EEENS4_18smem_ptr_flag_bitsILi16EEENST_INS5_IJNSA_ILi8EEESH_EEENS5_IJSH_SC_EEEEEEEvNS4_8identityENS4_18SM100_TMA_2SM_LOADES1B_vS1C_EENS_8epilogue10collective18CollectiveEpilogueINS1F_23Sm100TmaWarpSpecializedILi3ELi2ELi32ELb1ELb0EEEJNS5_IJNSA_ILi128EEESG_SH_EEENS5_IJNST_IS1K_SC_EENST_ISH_SC_EEEEESJ_SK_SJ_SK_NS1F_6fusion15FusionCallbacksIS1J_NS1P_17LinearCombinationISJ_fSJ_fLNS_15FloatRoundStyleE2EEES1L_S1O_JEEENS4_5SM1004TMEM4LOAD26SM100_TMEM_LOAD_32dp32b32xENS4_13SM90_TMA_LOADES1B_NS4_39AutoVectorizingCopyWithAssumedAlignmentILi128EEENS4_14SM90_TMA_STOREES1B_S21_S21_EEEvvEEEEvNT_6ParamsE,"",@"SHT_CUDA_INFO"
	.sectionflags	@""
	.align	4


	//----- nvinfo : EIATTR_CUDA_API_VERSION
	.align		4
        /*0000*/ 	.byte	0x04, 0x37
        /*0002*/ 	.short	(.L_31 - .L_30)
.L_30:
        /*0004*/ 	.word	0x00000082


	//----- nvinfo : EIATTR_KPARAM_INFO
	.align		4
.L_31:
        /*0008*/ 	.byte	0x04, 0x17
        /*000a*/ 	.short	(.L_33 - .L_32)
.L_32:
        /*000c*/ 	.word	0x00000000
        /*0010*/ 	.short	0x0000
        /*0012*/ 	.short	0x0000
        /*0014*/ 	.byte	0x00, 0xf0, 0x01, 0x20


	//----- nvinfo : EIATTR_AT_ENTRY_FRAGMENTS
	.align		4
.L_33:
        /*0018*/ 	.byte	0x04, 0x4f
        /*001a*/ 	.short	(.L_35 - .L_34)


	//   ....[0]....
.L_34:
        /*001c*/ 	.word	0x00000007


	//----- nvinfo : EIATTR_RESERVED_SMEM_USED
	.align		4
.L_35:
        /*0020*/ 	.byte	0x01, 0x41
	.zero		2


	//----- nvinfo : EIATTR_SPARSE_MMA_MASK
	.align		4
        /*0024*/ 	.byte	0x03, 0x50
        /*0026*/ 	.short	0x0000


	//----- nvinfo : EIATTR_TCGEN05_2CTA_USED
	.align		4
        /*0028*/ 	.byte	0x01, 0x52
	.zero		2


	//----- nvinfo : EIATTR_MAXREG_COUNT
	.align		4
        /*002c*/ 	.byte	0x03, 0x1b
        /*002e*/ 	.short	0x00ff


	//----- nvinfo : EIATTR_NUM_BARRIERS
	.align		4
        /*0030*/ 	.byte	0x02, 0x4c
        /*0032*/ 	.byte	0x07
	.zero		1


	//----- nvinfo : EIATTR_EXTERNS
	.align		4
        /*0034*/ 	.byte	0x04, 0x0f
        /*0036*/ 	.short	(.L_37 - .L_36)


	//   ....[0]....
	.align		4
.L_36:
        /*0038*/ 	.word	index@(__assertfail)


	//----- nvinfo : EIATTR_MERCURY_ISA_VERSION
	.align		4
.L_37:
        /*003c*/ 	.byte	0x03, 0x5f
        /*003e*/ 	.short	0x0101


	//----- nvinfo : EIATTR_INT_WARP_WIDE_INSTR_OFFSETS
	.align		4
        /*0040*/ 	.byte	0x04, 0x31
        /*0042*/ 	.short	(.L_39 - .L_38)


	//   ....[0]....
.L_38:
        /*0044*/ 	.word	0x00000de0


	//   ....[1]....
        /*0048*/ 	.word	0x00000e90


	//   ....[2]....
        /*004c*/ 	.word	0x00004360


	//   ....[3]....
        /*0050*/ 	.word	0x00004380


	//   ....[4]....
        /*0054*/ 	.word	0x000043b0


	//   ....[5]....
        /*0058*/ 	.word	0x00004f90


	//   ....[6]....
        /*005c*/ 	.word	0x00005010


	//   ....[7]....
        /*0060*/ 	.word	0x00005120


	//   ....[8]....
        /*0064*/ 	.word	0x00005230


	//----- nvinfo : EIATTR_COOP_GROUP_MASK_REGIDS
	.align		4
.L_39:
        /*0068*/ 	.byte	0x04, 0x29
        /*006a*/ 	.short	(.L_41 - .L_40)


	//   ....[0]....
.L_40:
        /*006c*/ 	.word	0xffffffff


	//   ....[1]....
        /*0070*/ 	.word	0xffffffff


	//   ....[2]....
        /*0074*/ 	.word	0xffffffff


	//   ....[3]....
        /*0078*/ 	.word	0xffffffff


	//   ....[4]....
        /*007c*/ 	.word	0xffffffff


	//   ....[5]....
        /*0080*/ 	.word	0xffffffff


	//   ....[6]....
        /*0084*/ 	.word	0xffffffff


	//   ....[7]....
        /*0088*/ 	.word	0xffffffff


	//   ....[8]....
        /*008c*/ 	.word	0xffffffff


	//   ....[9]....
        /*0090*/ 	.word	0xffffffff


	//   ....[10]....
        /*0094*/ 	.word	0xffffffff


	//   ....[11]....
        /*0098*/ 	.word	0xffffffff


	//   ....[12]....
        /*009c*/ 	.word	0xffffffff


	//   ....[13]....
        /*00a0*/ 	.word	0xffffffff


	//----- nvinfo : EIATTR_COOP_GROUP_INSTR_OFFSETS
	.align		4
.L_41:
        /*00a4*/ 	.byte	0x04, 0x28
        /*00a6*/ 	.short	(.L_43 - .L_42)


	//   ....[0]....
.L_42:
        /*00a8*/ 	.word	0x000000b0


	//   ....[1]....
        /*00ac*/ 	.word	0x00000520


	//   ....[2]....
        /*00b0*/ 	.word	0x00000710


	//   ....[3]....
        /*00b4*/ 	.word	0x00000890


	//   ....[4]....
        /*00b8*/ 	.word	0x00000990


	//   ....[5]....
        /*00bc*/ 	.word	0x00000b00


	//   ....[6]....
        /*00c0*/ 	.word	0x00000ca0


	//   ....[7]....
        /*00c4*/ 	.word	0x00000f00


	//   ....[8]....
        /*00c8*/ 	.word	0x000022a0


	//   ....[9]....
        /*00cc*/ 	.word	0x00003220


	//   ....[10]....
        /*00d0*/ 	.word	0x000036f0


	//   ....[11]....
        /*00d4*/ 	.word	0x00003720


	//   ....[12]....
        /*00d8*/ 	.word	0x00004260


	//   ....[13]....
        /*00dc*/ 	.word	0x00004470


	//----- nvinfo : EIATTR_VRC_CTA_INIT_COUNT
	.align		4
.L_43:
        /*00e0*/ 	.byte	0x02, 0x4a
        /*00e2*/ 	.byte	0x80
	.zero		1


	//----- nvinfo : EIATTR_SYSCALL_OFFSETS
	.align		4
        /*00e4*/ 	.byte	0x04, 0x46
        /*00e6*/ 	.short	(.L_45 - .L_44)


	//   ....[0]....
.L_44:
        /*00e8*/ 	.word	0x00005f10


	//   ....[1]....
        /*00ec*/ 	.word	0x00006000


	//   ....[2]....
        /*00f0*/ 	.word	0x000068a0


	//   ....[3]....
        /*00f4*/ 	.word	0x00007570


	//----- nvinfo : EIATTR_MBARRIER_INSTR_OFFSETS
	.align		4
.L_45:
        /*00f8*/ 	.byte	0x04, 0x39
        /*00fa*/ 	.short	(.L_47 - .L_46)


	//   ....[0]....
.L_46:
        /*00fc*/ 	.word	0x00000660
        /*0100*/ 	.word	0x000000ff
        /*0104*/ 	.word	0x00000000
        /*0108*/ 	.short	0x0100
        /*010a*/ 	.byte	0x04
	.zero		1


	//   ....[1]....
        /*010c*/ 	.word	0x00000670
        /*0110*/ 	.word	0x000000ff
        /*0114*/ 	.word	0x00000028
        /*0118*/ 	.short	0x0100
        /*011a*/ 	.byte	0x04
	.zero		1


	//   ....[2]....
        /*011c*/ 	.word	0x00000680
        /*0120*/ 	.word	0x000000ff
        /*0124*/ 	.word	0x00000008
        /*0128*/ 	.short	0x0100
        /*012a*/ 	.byte	0x04
	.zero		1


	//   ....[3]....
        /*012c*/ 	.word	0x00000690
        /*0130*/ 	.word	0x000000ff
        /*0134*/ 	.word	0x00000030
        /*0138*/ 	.short	0x0100
        /*013a*/ 	.byte	0x04
	.zero		1


	//   ....[4]....
        /*013c*/ 	.word	0x000006a0
        /*0140*/ 	.word	0x000000ff
        /*0144*/ 	.word	0x00000010
        /*0148*/ 	.short	0x0100
        /*014a*/ 	.byte	0x04
	.zero		1


	//   ....[5]....
        /*014c*/ 	.word	0x000006b0
        /*0150*/ 	.word	0x000000ff
        /*0154*/ 	.word	0x00000038
        /*0158*/ 	.short	0x0100
        /*015a*/ 	.byte	0x04
	.zero		1


	//   ....[6]....
        /*015c*/ 	.word	0x000006c0
        /*0160*/ 	.word	0x000000ff
        /*0164*/ 	.word	0x00000018
        /*0168*/ 	.short	0x0100
        /*016a*/ 	.byte	0x04
	.zero		1


	//   ....[7]....
        /*016c*/ 	.word	0x000006d0
        /*0170*/ 	.word	0x000000ff
        /*0174*/ 	.word	0x00000040
        /*0178*/ 	.short	0x0100
        /*017a*/ 	.byte	0x04
	.zero		1


	//   ....[8]....
        /*017c*/ 	.word	0x000006e0
        /*0180*/ 	.word	0x000000ff
        /*0184*/ 	.word	0x00000020
        /*0188*/ 	.short	0x0100
        /*018a*/ 	.byte	0x04
	.zero		1


	//   ....[9]....
        /*018c*/ 	.word	0x000006f0
        /*0190*/ 	.word	0x000000ff
        /*0194*/ 	.word	0x00000048
        /*0198*/ 	.short	0x0100
        /*019a*/ 	.byte	0x04
	.zero		1


	//   ....[10]....
        /*019c*/ 	.word	0x00000820
        /*01a0*/ 	.word	0x000000ff
        /*01a4*/ 	.word	0x00000050
        /*01a8*/ 	.short	0x0100
        /*01aa*/ 	.byte	0x04
	.zero		1


	//   ....[11]....
        /*01ac*/ 	.word	0x00000830
        /*01b0*/ 	.word	0x000000ff
        /*01b4*/ 	.word	0x00000068
        /*01b8*/ 	.short	0x0100
        /*01ba*/ 	.byte	0x04
	.zero		1


	//   ....[12]....
        /*01bc*/ 	.word	0x00000840
        /*01c0*/ 	.word	0x000000ff
        /*01c4*/ 	.word	0x00000058
        /*01c8*/ 	.short	0x0100
        /*01ca*/ 	.byte	0x04
	.zero		1


	//   ....[13]....
        /*01cc*/ 	.word	0x00000850
        /*01d0*/ 	.word	0x000000ff
        /*01d4*/ 	.word	0x00000070
        /*01d8*/ 	.short	0x0100
        /*01da*/ 	.byte	0x04
	.zero		1


	//   ....[14]....
        /*01dc*/ 	.word	0x00000860
        /*01e0*/ 	.word	0x000000ff
        /*01e4*/ 	.word	0x00000060
        /*01e8*/ 	.short	0x0100
        /*01ea*/ 	.byte	0x04
	.zero		1


	//   ....[15]....
        /*01ec*/ 	.word	0x00000870
        /*01f0*/ 	.word	0x000000ff
        /*01f4*/ 	.word	0x00000078
        /*01f8*/ 	.short	0x0100
        /*01fa*/ 	.byte	0x04
	.zero		1


	//   ....[16]....
        /*01fc*/ 	.word	0x00000960
        /*0200*/ 	.word	0x000000ff
        /*0204*/ 	.word	0x00000080
        /*0208*/ 	.short	0x0100
        /*020a*/ 	.byte	0x06
	.zero		1


	//   ....[17]....
        /*020c*/ 	.word	0x00000970
        /*0210*/ 	.word	0x000000ff
        /*0214*/ 	.word	0x00000088
        /*0218*/ 	.short	0x0100
        /*021a*/ 	.byte	0x06
	.zero		1


	//   ....[18]....
        /*021c*/ 	.word	0x00000ab0
        /*0220*/ 	.word	0x000000ff
        /*0224*/ 	.word	0x00000090
        /*0228*/ 	.short	0x0100
        /*022a*/ 	.byte	0x06
	.zero		1


	//   ....[19]....
        /*022c*/ 	.word	0x00000ac0
        /*0230*/ 	.word	0x000000ff
        /*0234*/ 	.word	0x000000a0
        /*0238*/ 	.short	0x0100
        /*023a*/ 	.byte	0x06
	.zero		1


	//   ....[20]....
        /*023c*/ 	.word	0x00000ad0
        /*0240*/ 	.word	0x000000ff
        /*0244*/ 	.word	0x00000098
        /*0248*/ 	.short	0x0100
        /*024a*/ 	.byte	0x06
	.zero		1


	//   ....[21]....
        /*024c*/ 	.word	0x00000ae0
        /*0250*/ 	.word	0x000000ff
        /*0254*/ 	.word	0x000000a8
        /*0258*/ 	.short	0x0100
        /*025a*/ 	.byte	0x06
	.zero		1


	//   ....[22]....
        /*025c*/ 	.word	0x00000c10
        /*0260*/ 	.word	0x000000ff
        /*0264*/ 	.word	0x000000b0
        /*0268*/ 	.short	0x0100
        /*026a*/ 	.byte	0x04
	.zero		1


	//   ....[23]....
        /*026c*/ 	.word	0x00000c20
        /*0270*/ 	.word	0x000000ff
        /*0274*/ 	.word	0x000000d0
        /*0278*/ 	.short	0x0100
        /*027a*/ 	.byte	0x04
	.zero		1


	//   ....[24]....
        /*027c*/ 	.word	0x00000c30
        /*0280*/ 	.word	0x000000ff
        /*0284*/ 	.word	0x000000b8
        /*0288*/ 	.short	0x0100
        /*028a*/ 	.byte	0x04
	.zero		1


	//   ....[25]....
        /*028c*/ 	.word	0x00000c40
        /*0290*/ 	.word	0x000000ff
        /*0294*/ 	.word	0x000000d8
        /*0298*/ 	.short	0x0100
        /*029a*/ 	.byte	0x04
	.zero		1


	//   ....[26]....
        /*029c*/ 	.word	0x00000c50
        /*02a0*/ 	.word	0x000000ff
        /*02a4*/ 	.word	0x000000c0
        /*02a8*/ 	.short	0x0100
        /*02aa*/ 	.byte	0x04
	.zero		1


	//   ....[27]....
        /*02ac*/ 	.word	0x00000c60
        /*02b0*/ 	.word	0x000000ff
        /*02b4*/ 	.word	0x000000e0
        /*02b8*/ 	.short	0x0100
        /*02ba*/ 	.byte	0x04
	.zero		1


	//   ....[28]....
        /*02bc*/ 	.word	0x00000c70
        /*02c0*/ 	.word	0x000000ff
        /*02c4*/ 	.word	0x000000c8
        /*02c8*/ 	.short	0x0100
        /*02ca*/ 	.byte	0x04
	.zero		1


	//   ....[29]....
        /*02cc*/ 	.word	0x00000c80
        /*02d0*/ 	.word	0x000000ff
        /*02d4*/ 	.word	0x000000e8
        /*02d8*/ 	.short	0x0100
        /*02da*/ 	.byte	0x04
	.zero		1


	//   ....[30]....
        /*02dc*/ 	.word	0x00000d80
        /*02e0*/ 	.word	0x000000ff
        /*02e4*/ 	.word	0x000000f0
        /*02e8*/ 	.short	0x0100
        /*02ea*/ 	.byte	0x04
	.zero		1


	//   ....[31]....
        /*02ec*/ 	.word	0x00000d90
        /*02f0*/ 	.word	0x000000ff
        /*02f4*/ 	.word	0x00000100
        /*02f8*/ 	.short	0x0100
        /*02fa*/ 	.byte	0x04
	.zero		1


	//   ....[32]....
        /*02fc*/ 	.word	0x00000da0
        /*0300*/ 	.word	0x000000ff
        /*0304*/ 	.word	0x000000f8
        /*0308*/ 	.short	0x0100
        /*030a*/ 	.byte	0x04
	.zero		1


	//   ....[33]....
        /*030c*/ 	.word	0x00000db0
        /*0310*/ 	.word	0x000000ff
        /*0314*/ 	.word	0x00000108
        /*0318*/ 	.short	0x0100
        /*031a*/ 	.byte	0x04
	.zero		1


	//   ....[34]....
        /*031c*/ 	.word	0x00000eb0
        /*0320*/ 	.word	0x000000ff
        /*0324*/ 	.word	0x00000110
        /*0328*/ 	.short	0x0100
        /*032a*/ 	.byte	0x06
	.zero		1


	//   ....[35]....
        /*032c*/ 	.word	0x00001ae0
        /*0330*/ 	.word	0x00000000
        /*0334*/ 	.word	0x00000100
        /*0338*/ 	.short	0x010a
        /*033a*/ 	.byte	0xff
	.zero		1


	//   ....[36]....
        /*033c*/ 	.word	0x00001b00
        /*0340*/ 	.word	0x00000000
        /*0344*/ 	.word	0x000000f0
        /*0348*/ 	.short	0x0101
        /*034a*/ 	.byte	0xff
	.zero		1


	//   ....[37]....
        /*034c*/ 	.word	0x00001bb0
        /*0350*/ 	.word	0x000000ff
        /*0354*/ 	.word	0x00000028
        /*0358*/ 	.short	0x010a
        /*035a*/ 	.byte	0x04
	.zero		1


	//   ....[38]....
        /*035c*/ 	.word	0x00001c80
        /*0360*/ 	.word	0x000000ff
        /*0364*/ 	.word	0x00000028
        /*0368*/ 	.short	0x010a
        /*036a*/ 	.byte	0x21
	.zero		1


	//   ....[39]....
        /*036c*/ 	.word	0x00001e30
        /*0370*/ 	.word	0x000000ff
        /*0374*/ 	.word	0x00000028
        /*0378*/ 	.short	0x010a
        /*037a*/ 	.byte	0x05
	.zero		1


	//   ....[40]....
        /*037c*/ 	.word	0x00001f50
        /*0380*/ 	.word	0x000000ff
        /*0384*/ 	.word	0x00000088
        /*0388*/ 	.short	0x0101
        /*038a*/ 	.byte	0x0d
	.zero		1


	//   ....[41]....
        /*038c*/ 	.word	0x00001f70
        /*0390*/ 	.word	0x000000ff
        /*0394*/ 	.word	0x00000028
        /*0398*/ 	.short	0x010a
        /*039a*/ 	.byte	0x04
	.zero		1


	//   ....[42]....
        /*039c*/ 	.word	0x00001ff0
        /*03a0*/ 	.word	0x000000ff
        /*03a4*/ 	.word	0x00000028
        /*03a8*/ 	.short	0x010a
        /*03aa*/ 	.byte	0x11
	.zero		1


	//   ....[43]....
        /*03ac*/ 	.word	0x00002190
        /*03b0*/ 	.word	0x000000ff
        /*03b4*/ 	.word	0x00000028
        /*03b8*/ 	.short	0x010a
        /*03ba*/ 	.byte	0x05
	.zero		1


	//   ....[44]....
        /*03bc*/ 	.word	0x000022d0
        /*03c0*/ 	.word	0x00000003
        /*03c4*/ 	.word	0x00000090
        /*03c8*/ 	.short	0x010a
        /*03ca*/ 	.byte	0xff
	.zero		1


	//   ....[45]....
        /*03cc*/ 	.word	0x00002420
        /*03d0*/ 	.word	0x00000000
        /*03d4*/ 	.word	0x00000000
        /*03d8*/ 	.short	0x0101
        /*03da*/ 	.byte	0xff
	.zero		1


	//   ....[46]....
        /*03dc*/ 	.word	0x000029e0
        /*03e0*/ 	.word	0x000000ff
        /*03e4*/ 	.word	0x00000000
        /*03e8*/ 	.short	0x010a
        /*03ea*/ 	.byte	0x04
	.zero		1


	//   ....[47]....
        /*03ec*/ 	.word	0x00002a70
        /*03f0*/ 	.word	0x000000ff
        /*03f4*/ 	.word	0x00000000
        /*03f8*/ 	.short	0x010a
        /*03fa*/ 	.byte	0x05
	.zero		1


	//   ....[48]....
        /*03fc*/ 	.word	0x00002b00
        /*0400*/ 	.word	0x000000ff
        /*0404*/ 	.word	0x00000000
        /*0408*/ 	.short	0x010a
        /*040a*/ 	.byte	0x05
	.zero		1


	//   ....[49]....
        /*040c*/ 	.word	0x00002b90
        /*0410*/ 	.word	0x000000ff
        /*0414*/ 	.word	0x00000000
        /*0418*/ 	.short	0x010a
        /*041a*/ 	.byte	0x05
	.zero		1


	//   ....[50]....
        /*041c*/ 	.word	0x00002c30
        /*0420*/ 	.word	0x00000000
        /*0424*/ 	.word	0x00000000
        /*0428*/ 	.short	0x010a
        /*042a*/ 	.byte	0xff
	.zero		1


	//   ....[51]....
        /*042c*/ 	.word	0x00002d70
        /*0430*/ 	.word	0x00000000
        /*0434*/ 	.word	0x000000f0
        /*0438*/ 	.short	0x010a
        /*043a*/ 	.byte	0xff
	.zero		1


	//   ....[52]....
        /*043c*/ 	.word	0x00002de0
        /*0440*/ 	.word	0x00000004
        /*0444*/ 	.word	0x00000000
        /*0448*/ 	.short	0x0101
        /*044a*/ 	.byte	0xff
	.zero		1


	//   ....[53]....
        /*044c*/ 	.word	0x00002e00
        /*0450*/ 	.word	0x000000ff
        /*0454*/ 	.word	0x000000a0
        /*0458*/ 	.short	0x010a
        /*045a*/ 	.byte	0x04
	.zero		1


	//   ....[54]....
        /*045c*/ 	.word	0x00002f20
        /*0460*/ 	.word	0x00000000
        /*0464*/ 	.word	0x00000090
        /*0468*/ 	.short	0x010a
        /*046a*/ 	.byte	0xff
	.zero		1


	//   ....[55]....
        /*046c*/ 	.word	0x00003020
        /*0470*/ 	.word	0x00000000
        /*0474*/ 	.word	0x00000000
        /*0478*/ 	.short	0x0101
        /*047a*/ 	.byte	0xff
	.zero		1


	//   ....[56]....
        /*047c*/ 	.word	0x000030b0
        /*0480*/ 	.word	0x000000ff
        /*0484*/ 	.word	0x000000a0
        /*0488*/ 	.short	0x0106
        /*048a*/ 	.byte	0x04
	.zero		1


	//   ....[57]....
        /*048c*/ 	.word	0x000030d0
        /*0490*/ 	.word	0x000000ff
        /*0494*/ 	.word	0x000000a0
        /*0498*/ 	.short	0x010a
        /*049a*/ 	.byte	0x04
	.zero		1


	//   ....[58]....
        /*049c*/ 	.word	0x00003160
        /*04a0*/ 	.word	0x000000ff
        /*04a4*/ 	.word	0x000000a0
        /*04a8*/ 	.short	0x0106
        /*04aa*/ 	.byte	0x07
	.zero		1


	//   ....[59]....
        /*04ac*/ 	.word	0x000031a0
        /*04b0*/ 	.word	0x00000000
        /*04b4*/ 	.word	0x000000a0
        /*04b8*/ 	.short	0x010a
        /*04ba*/ 	.byte	0xff
	.zero		1


	//   ....[60]....
        /*04bc*/ 	.word	0x000033f0
        /*04c0*/ 	.word	0x000000ff
        /*04c4*/ 	.word	0x00000008
        /*04c8*/ 	.short	0x010a
        /*04ca*/ 	.byte	0x05
	.zero		1


	//   ....[61]....
        /*04cc*/ 	.word	0x00003410
        /*04d0*/ 	.word	0x000000ff
        /*04d4*/ 	.word	0x00000008
        /*04d8*/ 	.short	0x010a
        /*04da*/ 	.byte	0x05
	.zero		1


	//   ....[62]....
        /*04dc*/ 	.word	0x000035a0
        /*04e0*/ 	.word	0x000000ff
        /*04e4*/ 	.word	0x00000008
        /*04e8*/ 	.short	0x010a
        /*04ea*/ 	.byte	0x05
	.zero		1


	//   ....[63]....
        /*04ec*/ 	.word	0x000035c0
        /*04f0*/ 	.word	0x000000ff
        /*04f4*/ 	.word	0x00000008
        /*04f8*/ 	.short	0x010a
        /*04fa*/ 	.byte	0x05
	.zero		1


	//   ....[64]....
        /*04fc*/ 	.word	0x00003680
        /*0500*/ 	.word	0x000000ff
        /*0504*/ 	.word	0x00000000
        /*0508*/ 	.short	0x0101
        /*050a*/ 	.byte	0x04
	.zero		1


	//   ....[65]....
        /*050c*/ 	.word	0x00003980
        /*0510*/ 	.word	0x00000000
        /*0514*/ 	.word	0x00000090
        /*0518*/ 	.short	0x010a
        /*051a*/ 	.byte	0xff
	.zero		1


	//   ....[66]....
        /*051c*/ 	.word	0x00003a40
        /*0520*/ 	.word	0x00000000
        /*0524*/ 	.word	0x00000000
        /*0528*/ 	.short	0x0101
        /*052a*/ 	.byte	0xff
	.zero		1


	//   ....[67]....
        /*052c*/ 	.word	0x00003b00
        /*0530*/ 	.word	0x000000ff
        /*0534*/ 	.word	0x00000000
        /*0538*/ 	.short	0x010a
        /*053a*/ 	.byte	0x04
	.zero		1


	//   ....[68]....
        /*053c*/ 	.word	0x00003b10
        /*0540*/ 	.word	0x000000ff
        /*0544*/ 	.word	0x000000d0
        /*0548*/ 	.short	0x010a
        /*054a*/ 	.byte	0x17
	.zero		1


	//   ....[69]....
        /*054c*/ 	.word	0x00003bc0
        /*0550*/ 	.word	0x000000ff
        /*0554*/ 	.word	0x00000000
        /*0558*/ 	.short	0x010a
        /*055a*/ 	.byte	0x05
	.zero		1


	//   ....[70]....
        /*055c*/ 	.word	0x00003d00
        /*0560*/ 	.word	0x000000ff
        /*0564*/ 	.word	0x00000000
        /*0568*/ 	.short	0x010a
        /*056a*/ 	.byte	0x04
	.zero		1


	//   ....[71]....
        /*056c*/ 	.word	0x00003f50
        /*0570*/ 	.word	0x000000ff
        /*0574*/ 	.word	0x00000000
        /*0578*/ 	.short	0x010a
        /*057a*/ 	.byte	0x04
	.zero		1


	//   ....[72]....
        /*057c*/ 	.word	0x00003fe0
        /*0580*/ 	.word	0x000000ff
        /*0584*/ 	.word	0x00000000
        /*0588*/ 	.short	0x010a
        /*058a*/ 	.byte	0x05
	.zero		1


	//   ....[73]....
        /*058c*/ 	.word	0x00004070
        /*0590*/ 	.word	0x000000ff
        /*0594*/ 	.word	0x00000000
        /*0598*/ 	.short	0x010a
        /*059a*/ 	.byte	0x05
	.zero		1


	//   ....[74]....
        /*059c*/ 	.word	0x00004110
        /*05a0*/ 	.word	0x00000000
        /*05a4*/ 	.word	0x00000000
        /*05a8*/ 	.short	0x010a
        /*05aa*/ 	.byte	0xff
	.zero		1


	//   ....[75]....
        /*05ac*/ 	.word	0x00004150
        /*05b0*/ 	.word	0x00000000
        /*05b4*/ 	.word	0x00000000
        /*05b8*/ 	.short	0x010a
        /*05ba*/ 	.byte	0xff
	.zero		1


	//   ....[76]....
        /*05bc*/ 	.word	0x000041c0
        /*05c0*/ 	.word	0x000000ff
        /*05c4*/ 	.word	0x00000000
        /*05c8*/ 	.short	0x0101
        /*05ca*/ 	.byte	0x04
	.zero		1


	//   ....[77]....
        /*05cc*/ 	.word	0x00004200
        /*05d0*/ 	.word	0x000000ff
        /*05d4*/ 	.word	0x00000110
        /*05d8*/ 	.short	0x010a
        /*05da*/ 	.byte	0x11
	.zero		1


	//   ....[78]....
        /*05dc*/ 	.word	0x00004250
        /*05e0*/ 	.word	0x000000ff
        /*05e4*/ 	.word	0x00000000
        /*05e8*/ 	.short	0x0101
        /*05ea*/ 	.byte	0x04
	.zero		1


	//   ....[79]....
        /*05ec*/ 	.word	0x000046c0
        /*05f0*/ 	.word	0x0000000c
        /*05f4*/ 	.word	0x00000090
        /*05f8*/ 	.short	0x010a
        /*05fa*/ 	.byte	0xff
	.zero		1


	//   ....[80]....
        /*05fc*/ 	.word	0x00004830
        /*0600*/ 	.word	0x00000000
        /*0604*/ 	.word	0x00000000
        /*0608*/ 	.short	0x0101
        /*060a*/ 	.byte	0xff
	.zero		1


	//   ....[81]....
        /*060c*/ 	.word	0x00004cb0
        /*0610*/ 	.word	0x000000ff
        /*0614*/ 	.word	0x00000088
        /*0618*/ 	.short	0x010a
        /*061a*/ 	.byte	0x18
	.zero		1


	//   ....[82]....
        /*061c*/ 	.word	0x00004e70
        /*0620*/ 	.word	0x000000ff
        /*0624*/ 	.word	0x00000068
        /*0628*/ 	.short	0x010a
        /*062a*/ 	.byte	0x04
	.zero		1


	//   ....[83]....
        /*062c*/ 	.word	0x00005050
        /*0630*/ 	.word	0x000000ff
        /*0634*/ 	.word	0x00000050
        /*0638*/ 	.short	0x010b
        /*063a*/ 	.byte	0x04
	.zero		1


	//   ....[84]....
        /*063c*/ 	.word	0x00005060
        /*0640*/ 	.word	0x000000ff
        /*0644*/ 	.word	0x00000000
        /*0648*/ 	.short	0x0101
        /*064a*/ 	.byte	0x14
	.zero		1


	//   ....[85]....
        /*064c*/ 	.word	0x00005070
        /*0650*/ 	.word	0x000000ff
        /*0654*/ 	.word	0x00000068
        /*0658*/ 	.short	0x010a
        /*065a*/ 	.byte	0x05
	.zero		1


	//   ....[86]....
        /*065c*/ 	.word	0x00005270
        /*0660*/ 	.word	0x000000ff
        /*0664*/ 	.word	0x00000050
        /*0668*/ 	.short	0x010b
        /*066a*/ 	.byte	0x05
	.zero		1


	//   ....[87]....
        /*066c*/ 	.word	0x00005280
        /*0670*/ 	.word	0x000000ff
        /*0674*/ 	.word	0x00000000
        /*0678*/ 	.short	0x0101
        /*067a*/ 	.byte	0x04
	.zero		1


	//   ....[88]....
        /*067c*/ 	.word	0x00005320
        /*0680*/ 	.word	0x000000ff
        /*0684*/ 	.word	0x00000000
        /*0688*/ 	.short	0x010a
        /*068a*/ 	.byte	0x04
	.zero		1


	//   ....[89]....
        /*068c*/ 	.word	0x000053b0
        /*0690*/ 	.word	0x000000ff
        /*0694*/ 	.word	0x00000000
        /*0698*/ 	.short	0x010a
        /*069a*/ 	.byte	0x05
	.zero		1


	//   ....[90]....
        /*069c*/ 	.word	0x00005450
        /*06a0*/ 	.word	0x00000000
        /*06a4*/ 	.word	0x00000000
        /*06a8*/ 	.short	0x010a
        /*06aa*/ 	.byte	0xff
	.zero		1


	//   ....[91]....
        /*06ac*/ 	.word	0x000057a0
        /*06b0*/ 	.word	0x00000003
        /*06b4*/ 	.word	0x00000090
        /*06b8*/ 	.short	0x010a
        /*06ba*/ 	.byte	0xff
	.zero		1


	//   ....[92]....
        /*06bc*/ 	.word	0x00005920
        /*06c0*/ 	.word	0x00000000
        /*06c4*/ 	.word	0x00000000
        /*06c8*/ 	.short	0x0101
        /*06ca*/ 	.byte	0xff
	.zero		1


	//   ....[93]....
        /*06cc*/ 	.word	0x000064f0
        /*06d0*/ 	.word	0x00000000
        /*06d4*/ 	.word	0x00000050
        /*06d8*/ 	.short	0x010a
        /*06da*/ 	.byte	0xff
	.zero		1


	//   ....[94]....
        /*06dc*/ 	.word	0x00006560
        /*06e0*/ 	.word	0x00000059
        /*06e4*/ 	.word	0x000000b0
        /*06e8*/ 	.short	0x010a
        /*06ea*/ 	.byte	0xff
	.zero		1


	//   ....[95]....
        /*06ec*/ 	.word	0x00006650
        /*06f0*/ 	.word	0x00000000
        /*06f4*/ 	.word	0x00000050
        /*06f8*/ 	.short	0x010a
        /*06fa*/ 	.byte	0xff
	.zero		1


	//   ....[96]....
        /*06fc*/ 	.word	0x00006780
        /*0700*/ 	.word	0x00000059
        /*0704*/ 	.word	0x000000b0
        /*0708*/ 	.short	0x010a
        /*070a*/ 	.byte	0xff
	.zero		1


	//   ....[97]....
        /*070c*/ 	.word	0x000072b0
        /*0710*/ 	.word	0x00000000
        /*0714*/ 	.word	0x00000000
        /*0718*/ 	.short	0x0101
        /*071a*/ 	.byte	0xff
	.zero		1


	//   ....[98]....
        /*071c*/ 	.word	0x000072c0
        /*0720*/ 	.word	0x00000003
        /*0724*/ 	.word	0x00000050
        /*0728*/ 	.short	0x010a
        /*072a*/ 	.byte	0xff
	.zero		1


	//   ....[99]....
        /*072c*/ 	.word	0x00007390
        /*0730*/ 	.word	0x00000003
        /*0734*/ 	.word	0x00000050
        /*0738*/ 	.short	0x010a
        /*073a*/ 	.byte	0xff
	.zero		1


	//   ....[100]....
        /*073c*/ 	.word	0x00007660
        /*0740*/ 	.word	0x00000059
        /*0744*/ 	.word	0x00000000
        /*0748*/ 	.short	0x0101
        /*074a*/ 	.byte	0xff
	.zero		1


	//   ....[101]....
        /*074c*/ 	.word	0x00008030
        /*0750*/ 	.word	0x00000002
        /*0754*/ 	.word	0x00000000
        /*0758*/ 	.short	0x0101
        /*075a*/ 	.byte	0xff
	.zero		1


	//   ....[102]....
        /*075c*/ 	.word	0x000082f0
        /*0760*/ 	.word	0x000000ff
        /*0764*/ 	.word	0x00000000
        /*0768*/ 	.short	0x0101
        /*076a*/ 	.byte	0x04
	.zero		1


	//   ....[103]....
        /*076c*/ 	.word	0x00008310
        /*0770*/ 	.word	0x00000000
        /*0774*/ 	.word	0x00000100
        /*0778*/ 	.short	0x010a
        /*077a*/ 	.byte	0xff
	.zero		1


	//   ....[104]....
        /*077c*/ 	.word	0x00008370
        /*0780*/ 	.word	0x00000000
        /*0784*/ 	.word	0x00000028
        /*0788*/ 	.short	0x010a
        /*078a*/ 	.byte	0xff
	.zero		1


	//   ....[105]....
        /*078c*/ 	.word	0x000083d0
        /*0790*/ 	.word	0x00000000
        /*0794*/ 	.word	0x00000028
        /*0798*/ 	.short	0x010a
        /*079a*/ 	.byte	0xff
	.zero		1


	//   ....[106]....
        /*079c*/ 	.word	0x00008420
        /*07a0*/ 	.word	0x00000003
        /*07a4*/ 	.word	0x00000090
        /*07a8*/ 	.short	0x010a
        /*07aa*/ 	.byte	0xff
	.zero		1


	//   ....[107]....
        /*07ac*/ 	.word	0x00008480
        /*07b0*/ 	.word	0x00000000
        /*07b4*/ 	.word	0x00000000
        /*07b8*/ 	.short	0x010a
        /*07ba*/ 	.byte	0xff
	.zero		1


	//   ....[108]....
        /*07bc*/ 	.word	0x000084e0
        /*07c0*/ 	.word	0x00000000
        /*07c4*/ 	.word	0x00000000
        /*07c8*/ 	.short	0x010a
        /*07ca*/ 	.byte	0xff
	.zero		1


	//   ....[109]....
        /*07cc*/ 	.word	0x00008540
        /*07d0*/ 	.word	0x00000000
        /*07d4*/ 	.word	0x00000000
        /*07d8*/ 	.short	0x010a
        /*07da*/ 	.byte	0xff
	.zero		1


	//   ....[110]....
        /*07dc*/ 	.word	0x000085a0
        /*07e0*/ 	.word	0x00000000
        /*07e4*/ 	.word	0x00000000
        /*07e8*/ 	.short	0x010a
        /*07ea*/ 	.byte	0xff
	.zero		1


	//   ....[111]....
        /*07ec*/ 	.word	0x000085f0
        /*07f0*/ 	.word	0x00000000
        /*07f4*/ 	.word	0x000000f0
        /*07f8*/ 	.short	0x010a
        /*07fa*/ 	.byte	0xff
	.zero		1


	//   ....[112]....
        /*07fc*/ 	.word	0x00008650
        /*0800*/ 	.word	0x00000000
        /*0804*/ 	.word	0x000000a0
        /*0808*/ 	.short	0x010a
        /*080a*/ 	.byte	0xff
	.zero		1


	//   ....[113]....
        /*080c*/ 	.word	0x000086a0
        /*0810*/ 	.word	0x00000000
        /*0814*/ 	.word	0x00000090
        /*0818*/ 	.short	0x010a
        /*081a*/ 	.byte	0xff
	.zero		1


	//   ....[114]....
        /*081c*/ 	.word	0x00008700
        /*0820*/ 	.word	0x00000000
        /*0824*/ 	.word	0x000000a0
        /*0828*/ 	.short	0x010a
        /*082a*/ 	.byte	0xff
	.zero		1


	//   ....[115]....
        /*082c*/ 	.word	0x00008760
        /*0830*/ 	.word	0x00000005
        /*0834*/ 	.word	0x00000008
        /*0838*/ 	.short	0x010a
        /*083a*/ 	.byte	0xff
	.zero		1


	//   ....[116]....
        /*083c*/ 	.word	0x00008850
        /*0840*/ 	.word	0x00000003
        /*0844*/ 	.word	0x00000008
        /*0848*/ 	.short	0x010a
        /*084a*/ 	.byte	0xff
	.zero		1


	//   ....[117]....
        /*084c*/ 	.word	0x000088a0
        /*0850*/ 	.word	0x00000000
        /*0854*/ 	.word	0x00000090
        /*0858*/ 	.short	0x010a
        /*085a*/ 	.byte	0xff
	.zero		1


	//   ....[118]....
        /*085c*/ 	.word	0x00008900
        /*0860*/ 	.word	0x00000000
        /*0864*/ 	.word	0x000000d0
        /*0868*/ 	.short	0x010a
        /*086a*/ 	.byte	0xff
	.zero		1


	//   ....[119]....
        /*086c*/ 	.word	0x00008960
        /*0870*/ 	.word	0x00000000
        /*0874*/ 	.word	0x00000000
        /*0878*/ 	.short	0x010a
        /*087a*/ 	.byte	0xff
	.zero		1


	//   ....[120]....
        /*087c*/ 	.word	0x000089c0
        /*0880*/ 	.word	0x00000000
        /*0884*/ 	.word	0x00000000
        /*0888*/ 	.short	0x010a
        /*088a*/ 	.byte	0xff
	.zero		1


	//   ....[121]....
        /*088c*/ 	.word	0x00008a20
        /*0890*/ 	.word	0x00000000
        /*0894*/ 	.word	0x00000000
        /*0898*/ 	.short	0x010a
        /*089a*/ 	.byte	0xff
	.zero		1


	//   ....[122]....
        /*089c*/ 	.word	0x00008a80
        /*08a0*/ 	.word	0x00000000
        /*08a4*/ 	.word	0x00000000
        /*08a8*/ 	.short	0x010a
        /*08aa*/ 	.byte	0xff
	.zero		1


	//   ....[123]....
        /*08ac*/ 	.word	0x00008ae0
        /*08b0*/ 	.word	0x00000000
        /*08b4*/ 	.word	0x00000110
        /*08b8*/ 	.short	0x010a
        /*08ba*/ 	.byte	0xff
	.zero		1


	//   ....[124]....
        /*08bc*/ 	.word	0x00008b30
        /*08c0*/ 	.word	0x0000000c
        /*08c4*/ 	.word	0x00000090
        /*08c8*/ 	.short	0x010a
        /*08ca*/ 	.byte	0xff
	.zero		1


	//   ....[125]....
        /*08cc*/ 	.word	0x00008b90
        /*08d0*/ 	.word	0x00000000
        /*08d4*/ 	.word	0x00000088
        /*08d8*/ 	.short	0x010a
        /*08da*/ 	.byte	0xff
	.zero		1


	//   ....[126]....
        /*08dc*/ 	.word	0x00008bf0
        /*08e0*/ 	.word	0x00000000
        /*08e4*/ 	.word	0x00000068
        /*08e8*/ 	.short	0x010a
        /*08ea*/ 	.byte	0xff
	.zero		1


	//   ....[127]....
        /*08ec*/ 	.word	0x00008c50
        /*08f0*/ 	.word	0x00000009
        /*08f4*/ 	.word	0x00000068
        /*08f8*/ 	.short	0x010a
        /*08fa*/ 	.byte	0xff
	.zero		1


	//   ....[128]....
        /*08fc*/ 	.word	0x00008cb0
        /*0900*/ 	.word	0x00000000
        /*0904*/ 	.word	0x00000000
        /*0908*/ 	.short	0x010a
        /*090a*/ 	.byte	0xff
	.zero		1


	//   ....[129]....
        /*090c*/ 	.word	0x00008d10
        /*0910*/ 	.word	0x00000000
        /*0914*/ 	.word	0x00000000
        /*0918*/ 	.short	0x010a
        /*091a*/ 	.byte	0xff
	.zero		1


	//   ....[130]....
        /*091c*/ 	.word	0x00008d60
        /*0920*/ 	.word	0x00000003
        /*0924*/ 	.word	0x00000090
        /*0928*/ 	.short	0x010a
        /*092a*/ 	.byte	0xff
	.zero		1


	//   ....[131]....
        /*092c*/ 	.word	0x00008db0
        /*0930*/ 	.word	0x00000000
        /*0934*/ 	.word	0x00000050
        /*0938*/ 	.short	0x010a
        /*093a*/ 	.byte	0xff
	.zero		1


	//   ....[132]....
        /*093c*/ 	.word	0x00008e00
        /*0940*/ 	.word	0x00000059
        /*0944*/ 	.word	0x000000b0
        /*0948*/ 	.short	0x010a
        /*094a*/ 	.byte	0xff
	.zero		1


	//   ....[133]....
        /*094c*/ 	.word	0x00008e50
        /*0950*/ 	.word	0x00000003
        /*0954*/ 	.word	0x00000050
        /*0958*/ 	.short	0x010a
        /*095a*/ 	.byte	0xff
	.zero		1


	//----- nvinfo : EIATTR_NUM_MBARRIERS
	.align		4
.L_47:
        /*095c*/ 	.byte	0x03, 0x38
        /*095e*/ 	.short	0x0023


	//----- nvinfo : EIATTR_EXIT_INSTR_OFFSETS
	.align		4
        /*0960*/ 	.byte	0x04, 0x1c
        /*0962*/ 	.short	(.L_49 - .L_48)


	//   ....[0]....
.L_48:
        /*0964*/ 	.word	0x00002c60


	//   ....[1]....
        /*0968*/ 	.word	0x00003170


	//   ....[2]....
        /*096c*/ 	.word	0x000031d0


	//   ....[3]....
        /*0970*/ 	.word	0x00004480


	//   ....[4]....
        /*0974*/ 	.word	0x00005480


	//   ....[5]....
        /*0978*/ 	.word	0x000054c0


	//   ....[6]....
        /*097c*/ 	.word	0x000081d0


	//   ....[7]....
        /*0980*/ 	.word	0x00008250


	//   ....[8]....
        /*0984*/ 	.word	0x00008280


	//   ....[9]....
        /*0988*/ 	.word	0x00008300


	//----- nvinfo : EIATTR_MAX_THREADS
	.align		4
.L_49:
        /*098c*/ 	.byte	0x04, 0x05
        /*098e*/ 	.short	(.L_51 - .L_50)
.L_50:
        /*0990*/ 	.word	0x00000100
        /*0994*/ 	.word	0x00000001
        /*0998*/ 	.word	0x00000001


	//----- nvinfo : EIATTR_CRS_STACK_SIZE
	.align		4
.L_51:
        /*099c*/ 	.byte	0x04, 0x1e
        /*099e*/ 	.short	(.L_53 - .L_52)
.L_52:
        /*09a0*/ 	.word	0x00000000


	//----- nvinfo : EIATTR_CBANK_PARAM_SIZE
	.align		4
.L_53:
        /*09a4*/ 	.byte	0x03, 0x19
        /*09a6*/ 	.short	0x0800


	//----- nvinfo : EIATTR_PARAM_CBANK
	.align		4
        /*09a8*/ 	.byte	0x04, 0x0a
        /*09aa*/ 	.short	(.L_55 - .L_54)
	.align		4
.L_54:
        /*09ac*/ 	.word	index@(.nv.constant0._ZN7cutlass13device_kernelINS_4gemm6kernel13GemmUniversalIN4cute5tupleIJiiiiEEENS1_10collective13CollectiveMmaINS1_35MainloopSm100TmaUmmaWarpSpecializedILi5ELi2ELi4ENS5_IJNS4_1CILi2EEESB_NSA_ILi1EEEEEEEENS5_IJNSA_ILi256EEENSA_ILi64EEENSA_ILi32EEEEEENS_6half_tENS5_IJlSC_lEEESJ_SK_NS4_8TiledMMAINS4_8MMA_AtomIJNS4_26SM100_MMA_F16BF16_2x1SM_SSISJ_SJ_fLi256ELi64ELNS4_4UMMA5MajorE0ELSP_0ELNSO_7ScaleInE0ELSQ_0EEEEEENS4_6LayoutINS5_IJSC_SC_SC_EEENS5_IJNSA_ILi0EEESV_SV_EEEEENS5_IJNS4_10UnderscoreESY_SY_EEEEENS4_28SM100_TMA_2SM_LOAD_MULTICASTENS4_14ComposedLayoutINS4_7SwizzleILi2ELi4ELi3EEENS4_18smem_ptr_flag_bitsILi16EEENST_INS5_IJNSA_ILi8EEESH_EEENS5_IJSH_SC_EEEEEEEvNS4_8identityENS4_18SM100_TMA_2SM_LOADES1B_vS1C_EENS_8epilogue10collective18CollectiveEpilogueINS1F_23Sm100TmaWarpSpecializedILi3ELi2ELi32ELb1ELb0EEEJNS5_IJNSA_ILi128EEESG_SH_EEENS5_IJNST_IS1K_SC_EENST_ISH_SC_EEEEESJ_SK_SJ_SK_NS1F_6fusion15FusionCallbacksIS1J_NS1P_17LinearCombinationISJ_fSJ_fLNS_15FloatRoundStyleE2EEES1L_S1O_JEEENS4_5SM1004TMEM4LOAD26SM100_TMEM_LOAD_32dp32b32xENS4_13SM90_TMA_LOADES1B_NS4_39AutoVectorizingCopyWithAssumedAlignmentILi128EEENS4_14SM90_TMA_STOREES1B_S21_S21_EEEvvEEEEvNT_6ParamsE)
        /*09b0*/ 	.short	0x0380
        /*09b2*/ 	.short	0x0800


	//----- nvinfo : EIATTR_SW_WAR
	.align		4
.L_55:
        /*09b4*/ 	.byte	0x04, 0x36
        /*09b6*/ 	.short	(.L_57 - .L_56)
.L_56:
        /*09b8*/ 	.word	0x00000008
.L_57:


//--------------------- .nv.callgraph             --------------------------
	.section	.nv.callgraph,"",@"SHT_CUDA_CALLGRAPH"
	.align	4
	.sectionentsize	8
	.align		4
        /*0000*/ 	.word	0x00000000
	.align		4
        /*0004*/ 	.word	0xffffffff
	.align		4
        /*0008*/ 	.word	index@(_ZN7cutlass13device_kernelINS_4gemm6kernel13GemmUniversalIN4cute5tupleIJiiiiEEENS1_10collective13CollectiveMmaINS1_35MainloopSm100TmaUmmaWarpSpecializedILi5ELi2ELi4ENS5_IJNS4_1CILi2EEESB_NSA_ILi1EEEEEEEENS5_IJNSA_ILi256EEENSA_ILi64EEENSA_ILi32EEEEEENS_6half_tENS5_IJlSC_lEEESJ_SK_NS4_8TiledMMAINS4_8MMA_AtomIJNS4_26SM100_MMA_F16BF16_2x1SM_SSISJ_SJ_fLi256ELi64ELNS4_4UMMA5MajorE0ELSP_0ELNSO_7ScaleInE0ELSQ_0EEEEEENS4_6LayoutINS5_IJSC_SC_SC_EEENS5_IJNSA_ILi0EEESV_SV_EEEEENS5_IJNS4_10UnderscoreESY_SY_EEEEENS4_28SM100_TMA_2SM_LOAD_MULTICASTENS4_14ComposedLayoutINS4_7SwizzleILi2ELi4ELi3EEENS4_18smem_ptr_flag_bitsILi16EEENST_INS5_IJNSA_ILi8EEESH_EEENS5_IJSH_SC_EEEEEEEvNS4_8identityENS4_18SM100_TMA_2SM_LOADES1B_vS1C_EENS_8epilogue10collective18CollectiveEpilogueINS1F_23Sm100TmaWarpSpecializedILi3ELi2ELi32ELb1ELb0EEEJNS5_IJNSA_ILi128EEESG_SH_EEENS5_IJNST_IS1K_SC_EENST_ISH_SC_EEEEESJ_SK_SJ_SK_NS1F_6fusion15FusionCallbacksIS1J_NS1P_17LinearCombinationISJ_fSJ_fLNS_15FloatRoundStyleE2EEES1L_S1O_JEEENS4_5SM1004TMEM4LOAD26SM100_TMEM_LOAD_32dp32b32xENS4_13SM90_TMA_LOADES1B_NS4_39AutoVectorizingCopyWithAssumedAlignmentILi128EEENS4_14SM90_TMA_STOREES1B_S21_S21_EEEvvEEEEvNT_6ParamsE)
	.align		4
        /*000c*/ 	.word	index@(__assertfail)
	.align		4
        /*0010*/ 	.word	0x00000000
	.align		4
        /*0014*/ 	.word	0xfffffffe
	.align		4
        /*0018*/ 	.word	0x00000000
	.align		4
        /*001c*/ 	.word	0xfffffffd
	.align		4
        /*0020*/ 	.word	0x00000000
	.align		4
        /*0024*/ 	.word	0xfffffffc


//--------------------- .nv.constant4             --------------------------
	.section	.nv.constant4,"a",@progbits
	.align	8
	.align		8
.nv.constant4:
        /*0000*/ 	.dword	__assertfail
	.align		8
        /*0008*/ 	.dword	__unnamed_1
	.align		8
        /*0010*/ 	.dword	__unnamed_2
	.align		8
        /*0018*/ 	.dword	_ZN39_INTERNAL_11c39f3a_4_k_cu_a3da0b2c_71034cuda3std3__45__cpo5beginE
	.align		8
        /*0020*/ 	.dword	_ZN39_INTERNAL_11c39f3a_4_k_cu_a3da0b2c_71034cuda3std3__45__cpo3endE
	.align		8
        /*0028*/ 	.dword	_ZN39_INTERNAL_11c39f3a_4_k_cu_a3da0b2c_71034cuda3std3__45__cpo6cbeginE
	.align		8
        /*0030*/ 	.dword	_ZN39_INTERNAL_11c39f3a_4_k_cu_a3da0b2c_71034cuda3std3__45__cpo4cendE
	.align		8
        /*0038*/ 	.dword	_ZN39_INTERNAL_11c39f3a_4_k_cu_a3da0b2c_71034cuda3std3__441_GLOBAL__N__11c39f3a_4_k_cu_a3da0b2c_71036ignoreE
	.align		8
        /*0040*/ 	.dword	_ZN39_INTERNAL_11c39f3a_4_k_cu_a3da0b2c_71034cuda3std3__419piecewise_constructE
	.align		8
        /*0048*/ 	.dword	_ZN39_INTERNAL_11c39f3a_4_k_cu_a3da0b2c_71034cuda3std3__48in_placeE
	.align		8
        /*0050*/ 	.dword	_ZN39_INTERNAL_11c39f3a_4_k_cu_a3da0b2c_71034cuda3std6ranges3__45__cpo4swapE
	.align		8
        /*0058*/ 	.dword	_ZN39_INTERNAL_11c39f3a_4_k_cu_a3da0b2c_71034cuda3std6ranges3__45__cpo9iter_moveE
	.align		8
        /*0060*/ 	.dword	_ZN39_INTERNAL_11c39f3a_4_k_cu_a3da0b2c_71034cute7productE
	.align		8
        /*0068*/ 	.dword	_ZN39_INTERNAL_11c39f3a_4_k_cu_a3da0b2c_71034cute1_E
	.align		8
        /*0070*/ 	.dword	$str$25
	.align		8
        /*0078*/ 	.dword	$str$26
	.align		8
        /*0080*/ 	.dword	$str$27
	.align		8
        /*0088*/ 	.dword	$str$28


//--------------------- .text._ZN7cutlass13device_kernelINS_4gemm6kernel13GemmUniversalIN4cute5tupleIJiiiiEEENS1_10collective13CollectiveMmaINS1_35MainloopSm100TmaUmmaWarpSpecializedILi5ELi2ELi4ENS5_IJNS4_1CILi2EEESB_NSA_ILi1EEEEEEEENS5_IJNSA_ILi256EEENSA_ILi64EEENSA_ILi32EEEEEENS_6half_tENS5_IJlSC_lEEESJ_SK_NS4_8TiledMMAINS4_8MMA_AtomIJNS4_26SM100_MMA_F16BF16_2x1SM_SSISJ_SJ_fLi256ELi64ELNS4_4UMMA5MajorE0ELSP_0ELNSO_7ScaleInE0ELSQ_0EEEEEENS4_6LayoutINS5_IJSC_SC_SC_EEENS5_IJNSA_ILi0EEESV_SV_EEEEENS5_IJNS4_10UnderscoreESY_SY_EEEEENS4_28SM100_TMA_2SM_LOAD_MULTICASTENS4_14ComposedLayoutINS4_7SwizzleILi2ELi4ELi3EEENS4_18smem_ptr_flag_bitsILi16EEENST_INS5_IJNSA_ILi8EEESH_EEENS5_IJSH_SC_EEEEEEEvNS4_8identityENS4_18SM100_TMA_2SM_LOADES1B_vS1C_EENS_8epilogue10collective18CollectiveEpilogueINS1F_23Sm100TmaWarpSpecializedILi3ELi2ELi32ELb1ELb0EEEJNS5_IJNSA_ILi128EEESG_SH_EEENS5_IJNST_IS1K_SC_EENST_ISH_SC_EEEEESJ_SK_SJ_SK_NS1F_6fusion15FusionCallbacksIS1J_NS1P_17LinearCombinationISJ_fSJ_fLNS_15FloatRoundStyleE2EEES1L_S1O_JEEENS4_5SM1004TMEM4LOAD26SM100_TMEM_LOAD_32dp32b32xENS4_13SM90_TMA_LOADES1B_NS4_39AutoVectorizingCopyWithAssumedAlignmentILi128EEENS4_14SM90_TMA_STOREES1B_S21_S21_EEEvvEEEEvNT_6ParamsE --------------------------
	.section	.text._ZN7cutlass13device_kernelINS_4gemm6kernel13GemmUniversalIN4cute5tupleIJiiiiEEENS1_10collective13CollectiveMmaINS1_35MainloopSm100TmaUmmaWarpSpecializedILi5ELi2ELi4ENS5_IJNS4_1CILi2EEESB_NSA_ILi1EEEEEEEENS5_IJNSA_ILi256EEENSA_ILi64EEENSA_ILi32EEEEEENS_6half_tENS5_IJlSC_lEEESJ_SK_NS4_8TiledMMAINS4_8MMA_AtomIJNS4_26SM100_MMA_F16BF16_2x1SM_SSISJ_SJ_fLi256ELi64ELNS4_4UMMA5MajorE0ELSP_0ELNSO_7ScaleInE0ELSQ_0EEEEEENS4_6LayoutINS5_IJSC_SC_SC_EEENS5_IJNSA_ILi0EEESV_SV_EEEEENS5_IJNS4_10UnderscoreESY_SY_EEEEENS4_28SM100_TMA_2SM_LOAD_MULTICASTENS4_14ComposedLayoutINS4_7SwizzleILi2ELi4ELi3EEENS4_18smem_ptr_flag_bitsILi16EEENST_INS5_IJNSA_ILi8EEESH_EEENS5_IJSH_SC_EEEEEEEvNS4_8identityENS4_18SM100_TMA_2SM_LOADES1B_vS1C_EENS_8epilogue10collective18CollectiveEpilogueINS1F_23Sm100TmaWarpSpecializedILi3ELi2ELi32ELb1ELb0EEEJNS5_IJNSA_ILi128EEESG_SH_EEENS5_IJNST_IS1K_SC_EENST_ISH_SC_EEEEESJ_SK_SJ_SK_NS1F_6fusion15FusionCallbacksIS1J_NS1P_17LinearCombinationISJ_fSJ_fLNS_15FloatRoundStyleE2EEES1L_S1O_JEEENS4_5SM1004TMEM4LOAD26SM100_TMEM_LOAD_32dp32b32xENS4_13SM90_TMA_LOADES1B_NS4_39AutoVectorizingCopyWithAssumedAlignmentILi128EEENS4_14SM90_TMA_STOREES1B_S21_S21_EEEvvEEEEvNT_6ParamsE,"ax",@progbits
	.align	128
.text._ZN7cutlass13device_kernelINS_4gemm6kernel13GemmUniversalIN4cute5tupleIJiiiiEEENS1_10collective13CollectiveMmaINS1_35MainloopSm100TmaUmmaWarpSpecializedILi5ELi2ELi4ENS5_IJNS4_1CILi2EEESB_NSA_ILi1EEEEEEEENS5_IJNSA_ILi256EEENSA_ILi64EEENSA_ILi32EEEEEENS_6half_tENS5_IJlSC_lEEESJ_SK_NS4_8TiledMMAINS4_8MMA_AtomIJNS4_26SM100_MMA_F16BF16_2x1SM_SSISJ_SJ_fLi256ELi64ELNS4_4UMMA5MajorE0ELSP_0ELNSO_7ScaleInE0ELSQ_0EEEEEENS4_6LayoutINS5_IJSC_SC_SC_EEENS5_IJNSA_ILi0EEESV_SV_EEEEENS5_IJNS4_10UnderscoreESY_SY_EEEEENS4_28SM100_TMA_2SM_LOAD_MULTICASTENS4_14ComposedLayoutINS4_7SwizzleILi2ELi4ELi3EEENS4_18smem_ptr_flag_bitsILi16EEENST_INS5_IJNSA_ILi8EEESH_EEENS5_IJSH_SC_EEEEEEEvNS4_8identityENS4_18SM100_TMA_2SM_LOADES1B_vS1C_EENS_8epilogue10collective18CollectiveEpilogueINS1F_23Sm100TmaWarpSpecializedILi3ELi2ELi32ELb1ELb0EEEJNS5_IJNSA_ILi128EEESG_SH_EEENS5_IJNST_IS1K_SC_EENST_ISH_SC_EEEEESJ_SK_SJ_SK_NS1F_6fusion15FusionCallbacksIS1J_NS1P_17LinearCombinationISJ_fSJ_fLNS_15FloatRoundStyleE2EEES1L_S1O_JEEENS4_5SM1004TMEM4LOAD26SM100_TMEM_LOAD_32dp32b32xENS4_13SM90_TMA_LOADES1B_NS4_39AutoVectorizingCopyWithAssumedAlignmentILi128EEENS4_14SM90_TMA_STOREES1B_S21_S21_EEEvvEEEEvNT_6ParamsE:
        .type           _ZN7cutlass13device_kernelINS_4gemm6kernel13GemmUniversalIN4cute5tupleIJiiiiEEENS1_10collective13CollectiveMmaINS1_35MainloopSm100TmaUmmaWarpSpecializedILi5ELi2ELi4ENS5_IJNS4_1CILi2EEESB_NSA_ILi1EEEEEEEENS5_IJNSA_ILi256EEENSA_ILi64EEENSA_ILi32EEEEEENS_6half_tENS5_IJlSC_lEEESJ_SK_NS4_8TiledMMAINS4_8MMA_AtomIJNS4_26SM100_MMA_F16BF16_2x1SM_SSISJ_SJ_fLi256ELi64ELNS4_4UMMA5MajorE0ELSP_0ELNSO_7ScaleInE0ELSQ_0EEEEEENS4_6LayoutINS5_IJSC_SC_SC_EEENS5_IJNSA_ILi0EEESV_SV_EEEEENS5_IJNS4_10UnderscoreESY_SY_EEEEENS4_28SM100_TMA_2SM_LOAD_MULTICASTENS4_14ComposedLayoutINS4_7SwizzleILi2ELi4ELi3EEENS4_18smem_ptr_flag_bitsILi16EEENST_INS5_IJNSA_ILi8EEESH_EEENS5_IJSH_SC_EEEEEEEvNS4_8identityENS4_18SM100_TMA_2SM_LOADES1B_vS1C_EENS_8epilogue10collective18CollectiveEpilogueINS1F_23Sm100TmaWarpSpecializedILi3ELi2ELi32ELb1ELb0EEEJNS5_IJNSA_ILi128EEESG_SH_EEENS5_IJNST_IS1K_SC_EENST_ISH_SC_EEEEESJ_SK_SJ_SK_NS1F_6fusion15FusionCallbacksIS1J_NS1P_17LinearCombinationISJ_fSJ_fLNS_15FloatRoundStyleE2EEES1L_S1O_JEEENS4_5SM1004TMEM4LOAD26SM100_TMEM_LOAD_32dp32b32xENS4_13SM90_TMA_LOADES1B_NS4_39AutoVectorizingCopyWithAssumedAlignmentILi128EEENS4_14SM90_TMA_STOREES1B_S21_S21_EEEvvEEEEvNT_6ParamsE,@function
        .size           _ZN7cutlass13device_kernelINS_4gemm6kernel13GemmUniversalIN4cute5tupleIJiiiiEEENS1_10collective13CollectiveMmaINS1_35MainloopSm100TmaUmmaWarpSpecializedILi5ELi2ELi4ENS5_IJNS4_1CILi2EEESB_NSA_ILi1EEEEEEEENS5_IJNSA_ILi256EEENSA_ILi64EEENSA_ILi32EEEEEENS_6half_tENS5_IJlSC_lEEESJ_SK_NS4_8TiledMMAINS4_8MMA_AtomIJNS4_26SM100_MMA_F16BF16_2x1SM_SSISJ_SJ_fLi256ELi64ELNS4_4UMMA5MajorE0ELSP_0ELNSO_7ScaleInE0ELSQ_0EEEEEENS4_6LayoutINS5_IJSC_SC_SC_EEENS5_IJNSA_ILi0EEESV_SV_EEEEENS5_IJNS4_10UnderscoreESY_SY_EEEEENS4_28SM100_TMA_2SM_LOAD_MULTICASTENS4_14ComposedLayoutINS4_7SwizzleILi2ELi4ELi3EEENS4_18smem_ptr_flag_bitsILi16EEENST_INS5_IJNSA_ILi8EEESH_EEENS5_IJSH_SC_EEEEEEEvNS4_8identityENS4_18SM100_TMA_2SM_LOADES1B_vS1C_EENS_8epilogue10collective18CollectiveEpilogueINS1F_23Sm100TmaWarpSpecializedILi3ELi2ELi32ELb1ELb0EEEJNS5_IJNSA_ILi128EEESG_SH_EEENS5_IJNST_IS1K_SC_EENST_ISH_SC_EEEEESJ_SK_SJ_SK_NS1F_6fusion15FusionCallbacksIS1J_NS1P_17LinearCombinationISJ_fSJ_fLNS_15FloatRoundStyleE2EEES1L_S1O_JEEENS4_5SM1004TMEM4LOAD26SM100_TMEM_LOAD_32dp32b32xENS4_13SM90_TMA_LOADES1B_NS4_39AutoVectorizingCopyWithAssumedAlignmentILi128EEENS4_14SM90_TMA_STOREES1B_S21_S21_EEEvvEEEEvNT_6ParamsE,(.L_x_178 - _ZN7cutlass13device_kernelINS_4gemm6kernel13GemmUniversalIN4cute5tupleIJiiiiEEENS1_10collective13CollectiveMmaINS1_35MainloopSm100TmaUmmaWarpSpecializedILi5ELi2ELi4ENS5_IJNS4_1CILi2EEESB_NSA_ILi1EEEEEEEENS5_IJNSA_ILi256EEENSA_ILi64EEENSA_ILi32EEEEEENS_6half_tENS5_IJlSC_lEEESJ_SK_NS4_8TiledMMAINS4_8MMA_AtomIJNS4_26SM100_MMA_F16BF16_2x1SM_SSISJ_SJ_fLi256ELi64ELNS4_4UMMA5MajorE0ELSP_0ELNSO_7ScaleInE0ELSQ_0EEEEEENS4_6LayoutINS5_IJSC_SC_SC_EEENS5_IJNSA_ILi0EEESV_SV_EEEEENS5_IJNS4_10UnderscoreESY_SY_EEEEENS4_28SM100_TMA_2SM_LOAD_MULTICASTENS4_14ComposedLayoutINS4_7SwizzleILi2ELi4ELi3EEENS4_18smem_ptr_flag_bitsILi16EEENST_INS5_IJNSA_ILi8EEESH_EEENS5_IJSH_SC_EEEEEEEvNS4_8identityENS4_18SM100_TMA_2SM_LOADES1B_vS1C_EENS_8epilogue10collective18CollectiveEpilogueINS1F_23Sm100TmaWarpSpecializedILi3ELi2ELi32ELb1ELb0EEEJNS5_IJNSA_ILi128EEESG_SH_EEENS5_IJNST_IS1K_SC_EENST_ISH_SC_EEEEESJ_SK_SJ_SK_NS1F_6fusion15FusionCallbacksIS1J_NS1P_17LinearCombinationISJ_fSJ_fLNS_15FloatRoundStyleE2EEES1L_S1O_JEEENS4_5SM1004TMEM4LOAD26SM100_TMEM_LOAD_32dp32b32xENS4_13SM90_TMA_LOADES1B_NS4_39AutoVectorizingCopyWithAssumedAlignmentILi128EEENS4_14SM90_TMA_STOREES1B_S21_S21_EEEvvEEEEvNT_6ParamsE)
        .other          _ZN7cutlass13device_kernelINS_4gemm6kernel13GemmUniversalIN4cute5tupleIJiiiiEEENS1_10collective13CollectiveMmaINS1_35MainloopSm100TmaUmmaWarpSpecializedILi5ELi2ELi4ENS5_IJNS4_1CILi2EEESB_NSA_ILi1EEEEEEEENS5_IJNSA_ILi256EEENSA_ILi64EEENSA_ILi32EEEEEENS_6half_tENS5_IJlSC_lEEESJ_SK_NS4_8TiledMMAINS4_8MMA_AtomIJNS4_26SM100_MMA_F16BF16_2x1SM_SSISJ_SJ_fLi256ELi64ELNS4_4UMMA5MajorE0ELSP_0ELNSO_7ScaleInE0ELSQ_0EEEEEENS4_6LayoutINS5_IJSC_SC_SC_EEENS5_IJNSA_ILi0EEESV_SV_EEEEENS5_IJNS4_10UnderscoreESY_SY_EEEEENS4_28SM100_TMA_2SM_LOAD_MULTICASTENS4_14ComposedLayoutINS4_7SwizzleILi2ELi4ELi3EEENS4_18smem_ptr_flag_bitsILi16EEENST_INS5_IJNSA_ILi8EEESH_EEENS5_IJSH_SC_EEEEEEEvNS4_8identityENS4_18SM100_TMA_2SM_LOADES1B_vS1C_EENS_8epilogue10collective18CollectiveEpilogueINS1F_23Sm100TmaWarpSpecializedILi3ELi2ELi32ELb1ELb0EEEJNS5_IJNSA_ILi128EEESG_SH_EEENS5_IJNST_IS1K_SC_EENST_ISH_SC_EEEEESJ_SK_SJ_SK_NS1F_6fusion15FusionCallbacksIS1J_NS1P_17LinearCombinationISJ_fSJ_fLNS_15FloatRoundStyleE2EEES1L_S1O_JEEENS4_5SM1004TMEM4LOAD26SM100_TMEM_LOAD_32dp32b32xENS4_13SM90_TMA_LOADES1B_NS4_39AutoVectorizingCopyWithAssumedAlignmentILi128EEENS4_14SM90_TMA_STOREES1B_S21_S21_EEEvvEEEEvNT_6ParamsE,@"STO_CUDA_ENTRY STV_DEFAULT"
_ZN7cutlass13device_kernelINS_4gemm6kernel13GemmUniversalIN4cute5tupleIJiiiiEEENS1_10collective13CollectiveMmaINS1_35MainloopSm100TmaUmmaWarpSpecializedILi5ELi2ELi4ENS5_IJNS4_1CILi2EEESB_NSA_ILi1EEEEEEEENS5_IJNSA_ILi256EEENSA_ILi64EEENSA_ILi32EEEEEENS_6half_tENS5_IJlSC_lEEESJ_SK_NS4_8TiledMMAINS4_8MMA_AtomIJNS4_26SM100_MMA_F16BF16_2x1SM_SSISJ_SJ_fLi256ELi64ELNS4_4UMMA5MajorE0ELSP_0ELNSO_7ScaleInE0ELSQ_0EEEEEENS4_6LayoutINS5_IJSC_SC_SC_EEENS5_IJNSA_ILi0EEESV_SV_EEEEENS5_IJNS4_10UnderscoreESY_SY_EEEEENS4_28SM100_TMA_2SM_LOAD_MULTICASTENS4_14ComposedLayoutINS4_7SwizzleILi2ELi4ELi3EEENS4_18smem_ptr_flag_bitsILi16EEENST_INS5_IJNSA_ILi8EEESH_EEENS5_IJSH_SC_EEEEEEEvNS4_8identityENS4_18SM100_TMA_2SM_LOADES1B_vS1C_EENS_8epilogue10collective18CollectiveEpilogueINS1F_23Sm100TmaWarpSpecializedILi3ELi2ELi32ELb1ELb0EEEJNS5_IJNSA_ILi128EEESG_SH_EEENS5_IJNST_IS1K_SC_EENST_ISH_SC_EEEEESJ_SK_SJ_SK_NS1F_6fusion15FusionCallbacksIS1J_NS1P_17LinearCombinationISJ_fSJ_fLNS_15FloatRoundStyleE2EEES1L_S1O_JEEENS4_5SM1004TMEM4LOAD26SM100_TMEM_LOAD_32dp32b32xENS4_13SM90_TMA_LOADES1B_NS4_39AutoVectorizingCopyWithAssumedAlignmentILi128EEENS4_14SM90_TMA_STOREES1B_S21_S21_EEEvvEEEEvNT_6ParamsE:
[----:B------:R-:W1:Y:S01]  /*0000*/  LDC R1, c[0x0][0x37c] ;  /* 0x0000df00ff017b82 */ /* 0x000e620000000800 */
[----:B------:R-:W2:Y:S01]  /*0010*/  S2R R92, SR_TID.X ;  /* 0x00000000005c7919 */ /* 0x000ea20000002100 */
[----:B------:R-:W3:Y:S06]  /*0020*/  LDCU.64 UR8, c[0x0][0x890] ;  /* 0x00011200ff0877ac */ /* 0x000eec0008000a00 */
[----:B------:R-:W4:Y:S01]  /*0030*/  S2UR UR4, SR_CgaCtaId ;  /* 0x00000000000479c3 */ /* 0x000f220000008800 */
[----:B------:R-:W-:Y:S02]  /*0040*/  PRMT R84, RZ, 0x7610, R84 ;  /* 0x00007610ff547816 */ /* 0x000fe40000000054 */
[----:B------:R-:W-:Y:S01]  /*0050*/  ELECT P1, URZ, PT ;  /* 0x0000000000ff782f */ /* 0x000fe20003820000 */
[----:B---3--:R-:W-:-:S04]  /*0060*/  UISETP.NE.U32.AND UP0, UPT, UR8, URZ, UPT ;  /* 0x000000ff0800728c */ /* 0x008fc8000bf05070 */
[----:B------:R-:W-:Y:S02]  /*0070*/  UISETP.NE.AND.EX UP0, UPT, UR9, URZ, UPT, UP0 ;  /* 0x000000ff0900728c */ /* 0x000fe4000bf05300 */
[----:B----4-:R-:W-:Y:S02]  /*0080*/  ULOP3.LUT UR33, UR4, 0x1, URZ, 0xc0, !UPT ;  /* 0x0000000104217892 */ /* 0x010fe4000f8ec0ff */
[----:B------:R-:W-:Y:S01]  /*0090*/  ULOP3.LUT UR34, UR4, 0x1, URZ, 0x3c, !UPT ;  /* 0x0000000104227892 */ /* 0x000fe2000f8e3cff */
[----:B--2---:R-:W-:-:S05]  /*00a0*/  SHF.R.U32.HI R85, RZ, 0x5, R92 ;  /* 0x00000005ff557819 */ /* 0x004fca000001165c */
[----:B------:R-:W2:Y:S02]  /*00b0*/  SHFL.IDX PT, R0, R85, RZ, 0x1f ;  /* 0x00001fff55007589 */ /* 0x000ea400000e0000 */
[----:B--2---:R-:W-:Y:S01]  /*00c0*/  R2UR UR13, R0 ;  /* 0x00000000000d72ca */ /* 0x004fe200000e0000 */
[----:B-1----:R-:W-:-:S14]  /*00d0*/  BRA.U UP0, `(.L_x_0) ;  /* 0x0000000100307547 */ /* 0x002fdc000b800000 */
[----:B------:R-:W1:Y:S02]  /*00e0*/  LDCU.64 UR4, c[0x0][0x888] ;  /* 0x00011100ff0477ac */ /* 0x000e640008000a00 */
[----:B-1----:R-:W-:-:S04]  /*00f0*/  UISETP.NE.U32.AND UP0, UPT, UR4, URZ, UPT ;  /* 0x000000ff0400728c */ /* 0x002fc8000bf05070 */
[----:B------:R-:W-:-:S09]  /*0100*/  UISETP.NE.AND.EX UP0, UPT, UR5, URZ, UPT, UP0 ;  /* 0x000000ff0500728c */ /* 0x000fd2000bf05300 */
[----:B------:R-:W-:Y:S05]  /*0110*/  BRA.U !UP0, `(.L_x_1) ;  /* 0x0000000108147547 */ /* 0x000fea000b800000 */
[----:B------:R-:W1:Y:S01]  /*0120*/  LDC.64 R2, c[0x0][0x888] ;  /* 0x00022200ff027b82 */ /* 0x000e620000000a00 */
[----:B------:R-:W1:Y:S02]  /*0130*/  LDCU.64 UR4, c[0x0][0x358] ;  /* 0x00006b00ff0477ac */ /* 0x000e640008000a00 */
[----:B-1----:R1:W5:Y:S01]  /*0140*/  LDG.E R41, desc[UR4][R2.64] ;  /* 0x0000000402297981 */ /* 0x002362000c1e1900 */
[----:B------:R-:W-:Y:S01]  /*0150*/  HFMA2 R84, -RZ, RZ, 0, 5.9604644775390625e-08 ;  /* 0x00000001ff547431 */ /* 0x000fe200000001ff */
[----:B------:R-:W-:Y:S05]  /*0160*/  BRA `(.L_x_0) ;  /* 0x00000000000c7947 */ /* 0x000fea0003800000 */
.L_x_1:
[----:B------:R-:W1:Y:S01]  /*0170*/  LDCU UR4, c[0x0][0x880] ;  /* 0x00011000ff0477ac */ /* 0x000e620008000800 */
[----:B------:R-:W-:Y:S01]  /*0180*/  HFMA2 R84, -RZ, RZ, 0, 5.9604644775390625e-08 ;  /* 0x00000001ff547431 */ /* 0x000fe200000001ff */
[----:B-1----:R-:W-:-:S07]  /*0190*/  MOV R41, UR4 ;  /* 0x0000000400297c02 */ /* 0x002fce0008000f00 */
.L_x_0:
[----:B------:R-:W2:Y:S02]  /*01a0*/  LDCU.64 UR4, c[0x0][0x8b0] ;  /* 0x00011600ff0477ac */ /* 0x000ea40008000a00 */
[----:B--2---:R-:W-:-:S04]  /*01b0*/  UISETP.NE.U32.AND UP0, UPT, UR4, URZ, UPT ;  /* 0x000000ff0400728c */ /* 0x004fc8000bf05070 */
[----:B------:R-:W-:-:S09]  /*01c0*/  UISETP.NE.AND.EX UP0, UPT, UR5, URZ, UPT, UP0 ;  /* 0x000000ff0500728c */ /* 0x000fd2000bf05300 */
[----:B------:R-:W-:Y:S05]  /*01d0*/  BRA.U UP0, `(.L_x_2) ;  /* 0x0000000100287547 */ /* 0x000fea000b800000 */
[----:B------:R-:W2:Y:S02]  /*01e0*/  LDCU.64 UR4, c[0x0][0x8a8] ;  /* 0x00011500ff0477ac */ /* 0x000ea40008000a00 */
[----:B--2---:R-:W-:-:S04]  /*01f0*/  UISETP.NE.U32.AND UP0, UPT, UR4, URZ, UPT ;  /* 0x000000ff0400728c */ /* 0x004fc8000bf05070 */
[----:B------:R-:W-:-:S09]  /*0200*/  UISETP.NE.AND.EX UP0, UPT, UR5, URZ, UPT, UP0 ;  /* 0x000000ff0500728c */ /* 0x000fd2000bf05300 */
[----:B------:R-:W-:Y:S05]  /*0210*/  BRA.U !UP0, `(.L_x_3) ;  /* 0x0000000108107547 */ /* 0x000fea000b800000 */
[----:B------:R-:W2:Y:S01]  /*0220*/  LDC.64 R38, c[0x0][0x8a8] ;  /* 0x00022a00ff267b82 */ /* 0x000ea20000000a00 */
[----:B------:R-:W2:Y:S02]  /*0230*/  LDCU.64 UR4, c[0x0][0x358] ;  /* 0x00006b00ff0477ac */ /* 0x000ea40008000a00 */
[----:B--2---:R2:W5:Y:S01]  /*0240*/  LDG.E R38, desc[UR4][R38.64] ;  /* 0x0000000426267981 */ /* 0x004562000c1e1900 */
[----:B------:R-:W-:Y:S05]  /*0250*/  BRA `(.L_x_2) ;  /* 0x0000000000087947 */ /* 0x000fea0003800000 */
.L_x_3:
[----:B------:R-:W2:Y:S02]  /*0260*/  LDCU UR4, c[0x0][0x8a0] ;  /* 0x00011400ff0477ac */ /* 0x000ea40008000800 */
[----:B--2---:R-:W-:Y:S02]  /*0270*/  MOV R38, UR4 ;  /* 0x0000000400267c02 */ /* 0x004fe40008000f00 */
.L_x_2:
[----:B------:R-:W-:Y:S01]  /*0280*/  IMAD.U32 R0, RZ, RZ, UR13 ;  /* 0x0000000dff007e24 */ /* 0x000fe2000f8e00ff */
[----:B------:R-:W-:Y:S04]  /*0290*/  BSSY.RECONVERGENT B0, `(.L_x_4) ;  /* 0x000000c000007945 */ /* 0x000fe80003800200 */
[C---:B------:R-:W-:Y:S02]  /*02a0*/  ISETP.NE.OR P2, PT, R0.reuse, 0x1, !P1 ;  /* 0x000000010000780c */ /* 0x040fe40004f45670 */
[----:B------:R-:W-:-:S11]  /*02b0*/  ISETP.NE.OR P0, PT, R0, 0x3, !P1 ;  /* 0x000000030000780c */ /* 0x000fd60004f05670 */
[----:B------:R-:W-:Y:S05]  /*02c0*/  @P2 BRA `(.L_x_5) ;  /* 0x0000000000202947 */ /* 0x000fea0003800000 */
[----:B------:R-:W3:Y:S02]  /*02d0*/  LDCU.64 UR4, c[0x0][0x348] ;  /* 0x00006900ff0477ac */ /* 0x000ee40008000a00 */
[----:B---3--:R-:W-:Y:S02]  /*02e0*/  UIADD3 UR6, UP1, UPT, UR4, 0x80, URZ ;  /* 0x0000008004067890 */ /* 0x008fe4000ff3e0ff */
[----:B------:R-:W-:Y:S02]  /*02f0*/  UIADD3 UR4, UP0, UPT, UR4, 0x180, URZ ;  /* 0x0000018004047890 */ /* 0x000fe4000ff1e0ff */
[----:B------:R-:W-:Y:S02]  /*0300*/  UIADD3.X UR7, UPT, UPT, URZ, UR5, URZ, UP1, !UPT ;  /* 0x00000005ff077290 */ /* 0x000fe40008ffe4ff */
[----:B------:R-:W-:-:S07]  /*0310*/  UIADD3.X UR5, UPT, UPT, URZ, UR5, URZ, UP0, !UPT ;  /* 0x00000005ff057290 */ /* 0x000fce00087fe4ff */
[----:B------:R3:W-:Y:S02]  /*0320*/  UTMACCTL.PF [UR6] ;  /* 0x00000000060079b9 */ /* 0x0007e40008040000 */
[----:B------:R3:W-:Y:S02]  /*0330*/  UTMACCTL.PF [UR4] ;  /* 0x00000000040079b9 */ /* 0x0007e40008040000 */
[----:B---3--:R-:W-:Y:S01]  /*0340*/  NOP ;  /* 0x0000000000007918 */ /* 0x008fe20000000000 */
.L_x_5:
[----:B------:R-:W-:Y:S05]  /*0350*/  BSYNC.RECONVERGENT B0 ;  /* 0x0000000000007941 */ /* 0x000fea0003800200 */
.L_x_4:
[----:B------:R-:W-:Y:S04]  /*0360*/  BSSY.RECONVERGENT B0, `(.L_x_6) ;  /* 0x000000a000007945 */ /* 0x000fe80003800200 */
        /* <DEDUP_REMOVED lines=9> */
.L_x_7:
[----:B------:R-:W-:Y:S05]  /*0400*/  BSYNC.RECONVERGENT B0 ;  /* 0x0000000000007941 */ /* 0x000fea0003800200 */
.L_x_6:
[----:B------:R-:W3:Y:S01]  /*0410*/  LDCU.64 UR4, c[0x0][0x888] ;  /* 0x00011100ff0477ac */ /* 0x000ee20008000a00 */
[----:B------:R-:W-:Y:S02]  /*0420*/  UISETP.EQ.U32.AND UP1, UPT, UR8, URZ, UPT ;  /* 0x000000ff0800728c */ /* 0x000fe4000bf22070 */
[----:B------:R-:W-:Y:S02]  /*0430*/  UPLOP3.LUT UP3, UPT, UPT, UPT, UPT, 0x80, 0x8 ;  /* 0x000000000008789c */ /* 0x000fe40003f6f070 */
[----:B---3--:R-:W-:-:S04]  /*0440*/  UISETP.NE.U32.AND UP0, UPT, UR4, URZ, UPT ;  /* 0x000000ff0400728c */ /* 0x008fc8000bf05070 */
[----:B------:R-:W-:-:S04]  /*0450*/  UISETP.NE.AND.EX UP0, UPT, UR5, URZ, UPT, UP0 ;  /* 0x000000ff0500728c */ /* 0x000fc8000bf05300 */
[----:B------:R-:W-:-:S04]  /*0460*/  UISETP.EQ.OR.EX UP2, UPT, UR9, URZ, !UP0, UP1 ;  /* 0x000000ff0900728c */ /* 0x000fc8000c742710 */
[----:B------:R-:W-:-:S06]  /*0470*/  UP2UR UR4, UPR, URZ, 0x4 ;  /* 0x00000004ff047883 */ /* 0x000fcc0008000000 */
[----:B------:R-:W-:Y:S01]  /*0480*/  MOV R88, UR4 ;  /* 0x0000000400587c02 */ /* 0x000fe20008000f00 */
[----:B------:R-:W-:Y:S06]  /*0490*/  BRA.U !UP2, `(.L_x_8) ;  /* 0x000000010a207547 */ /* 0x000fec000b800000 */
[----:B------:R-:W-:Y:S01]  /*04a0*/  UISETP.NE.U32.AND UP1, UPT, UR8, URZ, UPT ;  /* 0x000000ff0800728c */ /* 0x000fe2000bf25070 */
[----:B-----5:R-:W-:Y:S01]  /*04b0*/  FSETP.NEU.AND P0, PT, R41, RZ, PT ;  /* 0x000000ff2900720b */ /* 0x020fe20003f0d000 */
[----:B------:R-:W-:Y:S02]  /*04c0*/  USEL UR4, URZ, 0xffffffff, UP0 ;  /* 0xffffffffff047887 */ /* 0x000fe40008000000 */
[----:B------:R-:W-:-:S10]  /*04d0*/  UISETP.NE.AND.EX UP1, UPT, UR9, URZ, UPT, UP1 ;  /* 0x000000ff0900728c */ /* 0x000fd4000bf25310 */
[----:B------:R-:W-:Y:S01]  /*04e0*/  VOTEU.ANY UP0, P0 ;  /* 0x0000000000ff7886 */ /* 0x000fe20000000100 */
[----:B------:R-:W-:-:S04]  /*04f0*/  @!UP1 USEL UR4, URZ, 0xffffffff, UP0 ;  /* 0xffffffffff049887 */ /* 0x000fc80008000000 */
[----:B------:R-:W-:-:S04]  /*0500*/  ULOP3.LUT UR4, UR4, 0x1, URZ, 0xc0, !UPT ;  /* 0x0000000104047892 */ /* 0x000fc8000f8ec0ff */
[----:B------:R-:W-:-:S11]  /*0510*/  UISETP.NE.U32.AND UP3, UPT, UR4, 0x1, UPT ;  /* 0x000000010400788c */ /* 0x000fd6000bf65070 */
.L_x_8:
[----:B------:R-:W3:Y:S01]  /*0520*/  SHFL.IDX PT, R0, R85, RZ, 0x1f ;  /* 0x00001fff55007589 */ /* 0x000ee200000e0000 */
[----:B------:R-:W-:-:S04]  /*0530*/  UISETP.NE.AND UP0, UPT, UR13, 0x2, UPT ;  /* 0x000000020d00788c */ /* 0x000fc8000bf05270 */
[----:B------:R-:W-:Y:S02]  /*0540*/  UISETP.EQ.AND UP1, UPT, UR33, URZ, !UP0 ;  /* 0x000000ff2100728c */ /* 0x000fe4000c722270 */
[----:B------:R-:W-:-:S04]  /*0550*/  USEL UR37, URZ, 0x1, UP0 ;  /* 0x00000001ff257887 */ /* 0x000fc80008000000 */
[----:B------:R-:W-:Y:S02]  /*0560*/  PLOP3.LUT P3, PT, P1, PT, UP1, 0x80, 0x8 ;  /* 0x000000000008781c */ /* 0x000fe40000f6f018 */
[----:B---3--:R-:W-:-:S13]  /*0570*/  ISETP.NE.AND P0, PT, R0, RZ, PT ;  /* 0x000000ff0000720c */ /* 0x008fda0003f05270 */
[----:B------:R-:W-:Y:S05]  /*0580*/  @P0 BRA `(.L_x_9) ;  /* 0x0000000000600947 */ /* 0x000fea0003800000 */
[----:B------:R-:W3:Y:S01]  /*0590*/  S2UR UR5, SR_CgaCtaId ;  /* 0x00000000000579c3 */ /* 0x000ee20000008800 */
[----:B------:R-:W-:Y:S01]  /*05a0*/  UMOV UR4, 0x400 ;  /* 0x0000040000047882 */ /* 0x000fe20000000000 */
[----:B------:R-:W-:Y:S01]  /*05b0*/  UMOV UR8, 0x1 ;  /* 0x0000000100087882 */ /* 0x000fe20000000000 */
[----:B------:R-:W-:Y:S01]  /*05c0*/  UMOV UR6, 0x2 ;  /* 0x0000000200067882 */ /* 0x000fe20000000000 */
[----:B------:R-:W-:-:S04]  /*05d0*/  UIADD3 UR8, UPT, UPT, -UR8, 0x100000, URZ ;  /* 0x0010000008087890 */ /* 0x000fc8000fffe1ff */
[----:B------:R-:W-:Y:S02]  /*05e0*/  USHF.L.U32 UR9, UR8, 0xb, URZ ;  /* 0x0000000b08097899 */ /* 0x000fe400080006ff */
[----:B------:R-:W-:Y:S02]  /*05f0*/  USHF.L.U32 UR8, UR8, 0x1, URZ ;  /* 0x0000000108087899 */ /* 0x000fe400080006ff */
[----:B------:R-:W-:-:S04]  /*0600*/  UIADD3 UR6, UPT, UPT, -UR6, 0x100000, URZ ;  /* 0x0010000006067890 */ /* 0x000fc8000fffe1ff */
[----:B------:R-:W-:Y:S02]  /*0610*/  USHF.L.U32 UR7, UR6, 0xb, URZ ;  /* 0x0000000b06077899 */ /* 0x000fe400080006ff */
[----:B------:R-:W-:Y:S01]  /*0620*/  USHF.L.U32 UR6, UR6, 0x1, URZ ;  /* 0x0000000106067899 */ /* 0x000fe200080006ff */
[----:B------:R-:W-:Y:S01]  /*0630*/  ELECT P0, URZ, PT ;  /* 0x0000000000ff782f */ /* 0x000fe20003800000 */
[----:B---3--:R-:W-:Y:S01]  /*0640*/  ULEA UR4, UR5, UR4, 0x18 ;  /* 0x0000000405047291 */ /* 0x008fe2000f8ec0ff */
[----:B------:R-:W3:Y:S11]  /*0650*/  FENCE.VIEW.ASYNC.S ;  /* 0x00000000000073c6 */ /* 0x000ef60000000000 */
[----:B---3--:R3:W4:Y:S01]  /*0660*/  SYNCS.EXCH.64 URZ, [UR4], UR8 ;  /* 0x0000000804ff75b2 */ /* 0x0087220008000100 */
[----:B------:R3:W1:Y:S01]  /*0670*/  SYNCS.EXCH.64 URZ, [UR4+0x28], UR6 ;  /* 0x0000280604ff75b2 */ /* 0x0006620008000100 */
        /* <DEDUP_REMOVED lines=8> */
[----:B------:R-:W-:Y:S01]  /*0700*/  NOP ;  /* 0x0000000000007918 */ /* 0x000fe20000000000 */
.L_x_9:
[----:B------:R-:W2:Y:S01]  /*0710*/  SHFL.IDX PT, R0, R85, RZ, 0x1f ;  /* 0x00001fff55007589 */ /* 0x000ea200000e0000 */
[----:B------:R-:W-:Y:S01]  /*0720*/  NOP ;  /* 0x0000000000007918 */ /* 0x000fe20000000000 */
[----:B--2---:R-:W-:-:S13]  /*0730*/  ISETP.NE.AND P0, PT, R0, 0x1, PT ;  /* 0x000000010000780c */ /* 0x004fda0003f05270 */
[----:B------:R-:W-:Y:S05]  /*0740*/  @P0 BRA `(.L_x_10) ;  /* 0x0000000000500947 */ /* 0x000fea0003800000 */
[----:B------:R-:W2:Y:S01]  /*0750*/  S2UR UR5, SR_CgaCtaId ;  /* 0x00000000000579c3 */ /* 0x000ea20000008800 */
[----:B---3--:R-:W-:Y:S01]  /*0760*/  UMOV UR4, 0x400 ;  /* 0x0000040000047882 */ /* 0x008fe20000000000 */
        /* <DEDUP_REMOVED lines=9> */
[----:B--2---:R-:W-:Y:S01]  /*0800*/  ULEA UR4, UR5, UR4, 0x18 ;  /* 0x0000000405047291 */ /* 0x004fe2000f8ec0ff */
[----:B------:R-:W2:Y:S11]  /*0810*/  FENCE.VIEW.ASYNC.S ;  /* 0x00000000000073c6 */ /* 0x000eb60000000000 */
[----:B--2---:R2:W3:Y:S01]  /*0820*/  SYNCS.EXCH.64 URZ, [UR4+0x50], UR8 ;  /* 0x0000500804ff75b2 */ /* 0x0044e20008000100 */
[----:B------:R2:W1:Y:S01]  /*0830*/  SYNCS.EXCH.64 URZ, [UR4+0x68], UR6 ;  /* 0x0000680604ff75b2 */ /* 0x0004620008000100 */
[----:B------:R2:W1:Y:S01]  /*0840*/  SYNCS.EXCH.64 URZ, [UR4+0x58], UR8 ;  /* 0x0000580804ff75b2 */ /* 0x0004620008000100 */
[----:B------:R2:W1:Y:S01]  /*0850*/  SYNCS.EXCH.64 URZ, [UR4+0x70], UR6 ;  /* 0x0000700604ff75b2 */ /* 0x0004620008000100 */
[----:B------:R2:W1:Y:S01]  /*0860*/  SYNCS.EXCH.64 URZ, [UR4+0x60], UR8 ;  /* 0x0000600804ff75b2 */ /* 0x0004620008000100 */
[----:B------:R2:W1:Y:S01]  /*0870*/  SYNCS.EXCH.64 URZ, [UR4+0x78], UR6 ;  /* 0x0000780604ff75b2 */ /* 0x0004620008000100 */
[----:B------:R-:W-:Y:S01]  /*0880*/  NOP ;  /* 0x0000000000007918 */ /* 0x000fe20000000000 */
.L_x_10:
[----:B------:R-:W4:Y:S01]  /*0890*/  SHFL.IDX PT, R0, R85, RZ, 0x1f ;  /* 0x00001fff55007589 */ /* 0x000f2200000e0000 */
[----:B------:R-:W-:Y:S01]  /*08a0*/  NOP ;  /* 0x0000000000007918 */ /* 0x000fe20000000000 */
[----:B----4-:R-:W-:-:S13]  /*08b0*/  ISETP.NE.AND P0, PT, R0, 0x3, PT ;  /* 0x000000030000780c */ /* 0x010fda0003f05270 */
[----:B------:R-:W-:Y:S05]  /*08c0*/  @P0 BRA `(.L_x_11) ;  /* 0x0000000000300947 */ /* 0x000fea0003800000 */
[----:B------:R-:W4:Y:S01]  /*08d0*/  S2UR UR5, SR_CgaCtaId ;  /* 0x00000000000579c3 */ /* 0x000f220000008800 */
[----:B--23--:R-:W-:Y:S01]  /*08e0*/  UMOV UR6, 0x400 ;  /* 0x0000040000067882 */ /* 0x00cfe20000000000 */
[----:B------:R-:W-:Y:S01]  /*08f0*/  UMOV UR4, 0x20 ;  /* 0x0000002000047882 */ /* 0x000fe20000000000 */
[----:B------:R-:W-:Y:S01]  /*0900*/  ELECT P0, URZ, PT ;  /* 0x0000000000ff782f */ /* 0x000fe20003800000 */
[----:B----4-:R-:W-:Y:S02]  /*0910*/  ULEA UR6, UR5, UR6, 0x18 ;  /* 0x0000000605067291 */ /* 0x010fe4000f8ec0ff */
[----:B------:R-:W-:-:S04]  /*0920*/  UIADD3 UR4, UPT, UPT, -UR4, 0x100000, URZ ;  /* 0x0010000004047890 */ /* 0x000fc8000fffe1ff */
[----:B------:R-:W-:Y:S02]  /*0930*/  USHF.L.U32 UR5, UR4, 0xb, URZ ;  /* 0x0000000b04057899 */ /* 0x000fe400080006ff */
[----:B------:R-:W-:Y:S01]  /*0940*/  USHF.L.U32 UR4, UR4, 0x1, URZ ;  /* 0x0000000104047899 */ /* 0x000fe200080006ff */
[----:B------:R-:W2:Y:S11]  /*0950*/  FENCE.VIEW.ASYNC.S ;  /* 0x00000000000073c6 */ /* 0x000eb60000000000 */
[----:B--2---:R4:W2:Y:S01]  /*0960*/  SYNCS.EXCH.64 URZ, [UR6+0x80], UR4 ;  /* 0x0000800406ff75b2 */ /* 0x0048a20008000100 */
[----:B------:R4:W3:Y:S02]  /*0970*/  SYNCS.EXCH.64 URZ, [UR6+0x88], UR4 ;  /* 0x0000880406ff75b2 */ /* 0x0008e40008000100 */
[----:B----4-:R-:W-:Y:S01]  /*0980*/  NOP ;  /* 0x0000000000007918 */ /* 0x010fe20000000000 */
.L_x_11:
[----:B------:R-:W4:Y:S01]  /*0990*/  SHFL.IDX PT, R0, R85, RZ, 0x1f ;  /* 0x00001fff55007589 */ /* 0x000f2200000e0000 */
[----:B------:R-:W-:Y:S01]  /*09a0*/  NOP ;  /* 0x0000000000007918 */ /* 0x000fe20000000000 */
[----:B----4-:R-:W-:-:S13]  /*09b0*/  ISETP.NE.AND P0, PT, R0, 0x4, PT ;  /* 0x000000040000780c */ /* 0x010fda0003f05270 */
[----:B------:R-:W-:Y:S05]  /*09c0*/  @P0 BRA `(.L_x_12) ;  /* 0x00000000004c0947 */ /* 0x000fea0003800000 */
[----:B------:R-:W4:Y:S01]  /*09d0*/  S2UR UR5, SR_CgaCtaId ;  /* 0x00000000000579c3 */ /* 0x000f220000008800 */
[----:B--23--:R-:W-:Y:S01]  /*09e0*/  UMOV UR4, 0x3a0 ;  /* 0x000003a000047882 */ /* 0x00cfe20000000000 */
[----:B------:R-:W-:Y:S01]  /*09f0*/  UMOV UR6, 0x400 ;  /* 0x0000040000067882 */ /* 0x000fe20000000000 */
[----:B------:R-:W-:Y:S01]  /*0a00*/  USEL UR4, UR4, 0x320, UP3 ;  /* 0x0000032004047887 */ /* 0x000fe20009800000 */
[----:B------:R-:W-:Y:S01]  /*0a10*/  UMOV UR8, 0x1 ;  /* 0x0000000100087882 */ /* 0x000fe20000000000 */
[----:B------:R-:W-:Y:S01]  /*0a20*/  ELECT P0, URZ, PT ;  /* 0x0000000000ff782f */ /* 0x000fe20003800000 */
[----:B------:R-:W-:-:S04]  /*0a30*/  UIADD3 UR8, UPT, UPT, -UR8, 0x100000, URZ ;  /* 0x0010000008087890 */ /* 0x000fc8000fffe1ff */
[----:B------:R-:W-:Y:S02]  /*0a40*/  USHF.L.U32 UR9, UR8, 0xb, URZ ;  /* 0x0000000b08097899 */ /* 0x000fe400080006ff */
[----:B------:R-:W-:Y:S02]  /*0a50*/  USHF.L.U32 UR8, UR8, 0x1, URZ ;  /* 0x0000000108087899 */ /* 0x000fe400080006ff */
[----:B----4-:R-:W-:Y:S02]  /*0a60*/  ULEA UR6, UR5, UR6, 0x18 ;  /* 0x0000000605067291 */ /* 0x010fe4000f8ec0ff */
[----:B------:R-:W-:-:S04]  /*0a70*/  UIADD3 UR4, UPT, UPT, -UR4, 0x100000, URZ ;  /* 0x0010000004047890 */ /* 0x000fc8000fffe1ff */
[----:B------:R-:W-:Y:S02]  /*0a80*/  USHF.L.U32 UR5, UR4, 0xb, URZ ;  /* 0x0000000b04057899 */ /* 0x000fe400080006ff */
[----:B------:R-:W-:Y:S01]  /*0a90*/  USHF.L.U32 UR4, UR4, 0x1, URZ ;  /* 0x0000000104047899 */ /* 0x000fe200080006ff */
[----:B------:R-:W2:Y:S03]  /*0aa0*/  FENCE.VIEW.ASYNC.S ;  /* 0x00000000000073c6 */ /* 0x000ea60000000000 */
[----:B--2---:R4:W2:Y:S08]  /*0ab0*/  SYNCS.EXCH.64 URZ, [UR6+0x90], UR8 ;  /* 0x0000900806ff75b2 */ /* 0x0048b00008000100 */
[----:B------:R4:W3:Y:S01]  /*0ac0*/  SYNCS.EXCH.64 URZ, [UR6+0xa0], UR4 ;  /* 0x0000a00406ff75b2 */ /* 0x0008e20008000100 */
[----:B------:R4:W1:Y:S01]  /*0ad0*/  SYNCS.EXCH.64 URZ, [UR6+0x98], UR8 ;  /* 0x0000980806ff75b2 */ /* 0x0008620008000100 */
[----:B------:R4:W1:Y:S02]  /*0ae0*/  SYNCS.EXCH.64 URZ, [UR6+0xa8], UR4 ;  /* 0x0000a80406ff75b2 */ /* 0x0008640008000100 */
[----:B----4-:R-:W-:Y:S01]  /*0af0*/  NOP ;  /* 0x0000000000007918 */ /* 0x010fe20000000000 */
.L_x_12:
[----:B------:R-:W4:Y:S01]  /*0b00*/  SHFL.IDX PT, R0, R85, RZ, 0x1f ;  /* 0x00001fff55007589 */ /* 0x000f2200000e0000 */
[----:B------:R-:W-:Y:S01]  /*0b10*/  NOP ;  /* 0x0000000000007918 */ /* 0x000fe20000000000 */
[----:B----4-:R-:W-:-:S13]  /*0b20*/  ISETP.NE.AND P0, PT, R0, 0x5, PT ;  /* 0x000000050000780c */ /* 0x010fda0003f05270 */
[----:B------:R-:W-:Y:S05]  /*0b30*/  @P0 BRA `(.L_x_13) ;  /* 0x0000000000580947 */ /* 0x000fea0003800000 */
[----:B------:R-:W4:Y:S01]  /*0b40*/  S2UR UR5, SR_CgaCtaId ;  /* 0x00000000000579c3 */ /* 0x000f220000008800 */
[----:B--23--:R-:W-:Y:S01]  /*0b50*/  UMOV UR4, 0x400 ;  /* 0x0000040000047882 */ /* 0x00cfe20000000000 */
        /* <DEDUP_REMOVED lines=9> */
[----:B----4-:R-:W-:Y:S01]  /*0bf0*/  ULEA UR4, UR5, UR4, 0x18 ;  /* 0x0000000405047291 */ /* 0x010fe2000f8ec0ff */
[----:B------:R-:W2:Y:S11]  /*0c00*/  FENCE.VIEW.ASYNC.S ;  /* 0x00000000000073c6 */ /* 0x000eb60000000000 */
[----:B--2---:R4:W2:Y:S01]  /*0c10*/  SYNCS.EXCH.64 URZ, [UR4+0xb0], UR6 ;  /* 0x0000b00604ff75b2 */ /* 0x0048a20008000100 */
[----:B------:R4:W3:Y:S01]  /*0c20*/  SYNCS.EXCH.64 URZ, [UR4+0xd0], UR8 ;  /* 0x0000d00804ff75b2 */ /* 0x0008e20008000100 */
[----:B------:R4:W1:Y:S01]  /*0c30*/  SYNCS.EXCH.64 URZ, [UR4+0xb8], UR6 ;  /* 0x0000b80604ff75b2 */ /* 0x0008620008000100 */
[----:B------:R4:W1:Y:S01]  /*0c40*/  SYNCS.EXCH.64 URZ, [UR4+0xd8], UR8 ;  /* 0x0000d80804ff75b2 */ /* 0x0008620008000100 */
[----:B------:R4:W1:Y:S01]  /*0c50*/  SYNCS.EXCH.64 URZ, [UR4+0xc0], UR6 ;  /* 0x0000c00604ff75b2 */ /* 0x0008620008000100 */
[----:B------:R4:W1:Y:S01]  /*0c60*/  SYNCS.EXCH.64 URZ, [UR4+0xe0], UR8 ;  /* 0x0000e00804ff75b2 */ /* 0x0008620008000100 */
[----:B------:R4:W1:Y:S01]  /*0c70*/  SYNCS.EXCH.64 URZ, [UR4+0xc8], UR6 ;  /* 0x0000c80604ff75b2 */ /* 0x0008620008000100 */
[----:B------:R4:W1:Y:S02]  /*0c80*/  SYNCS.EXCH.64 URZ, [UR4+0xe8], UR8 ;  /* 0x0000e80804ff75b2 */ /* 0x0008640008000100 */
[----:B----4-:R-:W-:Y:S01]  /*0c90*/  NOP ;  /* 0x0000000000007918 */ /* 0x010fe20000000000 */
.L_x_13:
[----:B------:R-:W4:Y:S01]  /*0ca0*/  SHFL.IDX PT, R0, R85, RZ, 0x1f ;  /* 0x00001fff55007589 */ /* 0x000f2200000e0000 */
[----:B------:R-:W-:Y:S01]  /*0cb0*/  ISETP.NE.OR P1, PT, RZ, UR13, !P1 ;  /* 0x0000000dff007c0c */ /* 0x000fe2000cf25670 */
[----:B------:R-:W-:Y:S01]  /*0cc0*/  NOP ;  /* 0x0000000000007918 */ /* 0x000fe20000000000 */
[----:B----4-:R-:W-:-:S13]  /*0cd0*/  ISETP.NE.AND P0, PT, R0, 0x3, PT ;  /* 0x000000030000780c */ /* 0x010fda0003f05270 */
[----:B------:R-:W-:Y:S05]  /*0ce0*/  @P0 BRA `(.L_x_14) ;  /* 0x0000000000380947 */ /* 0x000fea0003800000 */
[----:B------:R-:W4:Y:S01]  /*0cf0*/  S2UR UR5, SR_CgaCtaId ;  /* 0x00000000000579c3 */ /* 0x000f220000008800 */
[----:B--23--:R-:W-:Y:S01]  /*0d00*/  UMOV UR4, 0x400 ;  /* 0x0000040000047882 */ /* 0x00cfe20000000000 */
[----:B------:R-:W-:Y:S01]  /*0d10*/  UMOV UR6, 0x20 ;  /* 0x0000002000067882 */ /* 0x000fe20000000000 */
[----:B------:R-:W-:Y:S01]  /*0d20*/  ELECT P0, URZ, PT ;  /* 0x0000000000ff782f */ /* 0x000fe20003800000 */
[----:B------:R-:W-:-:S04]  /*0d30*/  UIADD3 UR6, UPT, UPT, -UR6, 0x100000, URZ ;  /* 0x0010000006067890 */ /* 0x000fc8000fffe1ff */
[----:B------:R-:W-:Y:S02]  /*0d40*/  USHF.L.U32 UR7, UR6, 0xb, URZ ;  /* 0x0000000b06077899 */ /* 0x000fe400080006ff */
[----:B------:R-:W-:Y:S02]  /*0d50*/  USHF.L.U32 UR6, UR6, 0x1, URZ ;  /* 0x0000000106067899 */ /* 0x000fe400080006ff */
[----:B----4-:R-:W-:Y:S01]  /*0d60*/  ULEA UR4, UR5, UR4, 0x18 ;  /* 0x0000000405047291 */ /* 0x010fe2000f8ec0ff */
[----:B------:R-:W2:Y:S11]  /*0d70*/  FENCE.VIEW.ASYNC.S ;  /* 0x00000000000073c6 */ /* 0x000eb60000000000 */
[----:B--2---:R4:W2:Y:S01]  /*0d80*/  SYNCS.EXCH.64 URZ, [UR4+0xf0], UR6 ;  /* 0x0000f00604ff75b2 */ /* 0x0048a20008000100 */
[----:B------:R4:W3:Y:S01]  /*0d90*/  SYNCS.EXCH.64 URZ, [UR4+0x100], UR6 ;  /* 0x0001000604ff75b2 */ /* 0x0008e20008000100 */
[----:B------:R4:W1:Y:S01]  /*0da0*/  SYNCS.EXCH.64 URZ, [UR4+0xf8], UR6 ;  /* 0x0000f80604ff75b2 */ /* 0x0008620008000100 */
[----:B------:R4:W1:Y:S02]  /*0db0*/  SYNCS.EXCH.64 URZ, [UR4+0x108], UR6 ;  /* 0x0001080604ff75b2 */ /* 0x0008640008000100 */
[----:B----4-:R-:W-:Y:S01]  /*0dc0*/  NOP ;  /* 0x0000000000007918 */ /* 0x010fe20000000000 */
.L_x_14:
[----:B--23--:R-:W2:Y:S01]  /*0dd0*/  S2UR UR7, SR_CgaCtaId ;  /* 0x00000000000779c3 */ /* 0x00cea20000008800 */
[----:B------:R-:W-:Y:S01]  /*0de0*/  VOTEU.ALL UP0, P1 ;  /* 0x0000000000ff7886 */ /* 0x000fe20000800000 */
[----:B------:R-:W-:Y:S01]  /*0df0*/  UMOV UR4, 0x20 ;  /* 0x0000002000047882 */ /* 0x000fe20000000000 */
[----:B------:R-:W-:Y:S01]  /*0e00*/  NOP ;  /* 0x0000000000007918 */ /* 0x000fe20000000000 */
[----:B-1----:R-:W-:Y:S01]  /*0e10*/  LOP3.LUT R3, R92, 0x1f, RZ, 0xc0, !PT ;  /* 0x0000001f5c037812 */ /* 0x002fe200078ec0ff */
[----:B------:R-:W-:Y:S01]  /*0e20*/  UISETP.NE.AND UP4, UPT, UR13, URZ, UPT ;  /* 0x000000ff0d00728c */ /* 0x000fe2000bf85270 */
[----:B------:R-:W-:Y:S01]  /*0e30*/  @!UP0 UMOV UR6, 0x400 ;  /* 0x0000040000068882 */ /* 0x000fe20000000000 */
[----:B------:R-:W-:-:S04]  /*0e40*/  @!UP0 UIADD3 UR4, UPT, UPT, -UR4, 0x100000, URZ ;  /* 0x0010000004048890 */ /* 0x000fc8000fffe1ff */
[----:B------:R-:W-:Y:S02]  /*0e50*/  @!UP0 USHF.L.U32 UR5, UR4, 0xb, URZ ;  /* 0x0000000b04058899 */ /* 0x000fe400080006ff */
[----:B------:R-:W-:Y:S02]  /*0e60*/  @!UP0 USHF.L.U32 UR4, UR4, 0x1, URZ ;  /* 0x0000000104048899 */ /* 0x000fe400080006ff */
[----:B--2---:R-:W-:Y:S01]  /*0e70*/  @!UP0 ULEA UR6, UR7, UR6, 0x18 ;  /* 0x0000000607068291 */ /* 0x004fe2000f8ec0ff */
[----:B------:R-:W1:Y:S01]  /*0e80*/  LDCU UR7, c[0x0][0x36c] ;  /* 0x00006d80ff0777ac */ /* 0x000e620008000800 */
[----:B------:R-:W-:Y:S01]  /*0e90*/  VOTEU.ALL UP0, P1 ;  /* 0x0000000000ff7886 */ /* 0x000fe20000800000 */
[----:B------:R-:W2:Y:S09]  /*0ea0*/  FENCE.VIEW.ASYNC.S ;  /* 0x00000000000073c6 */ /* 0x000eb20000000000 */
[----:B--2---:R2:W3:Y:S01]  /*0eb0*/  @!UP0 SYNCS.EXCH.64 URZ, [UR6+0x110], UR4 ;  /* 0x0001100406ff85b2 */ /* 0x0044e20008000100 */
[----:B-1----:R-:W-:-:S09]  /*0ec0*/  UISETP.EQ.U32.AND UP5, UPT, UR7, 0x1, UPT ;  /* 0x000000010700788c */ /* 0x002fd2000bfa2070 */
[----:B--2---:R-:W-:Y:S05]  /*0ed0*/  BRA.U !UP5, `(.L_x_15) ;  /* 0x000000010d087547 */ /* 0x004fea000b800000 */
[----:B---3--:R-:W-:Y:S01]  /*0ee0*/  UCGABAR_ARV ;  /* 0x00000000000079c7 */ /* 0x008fe20008000000 */
[----:B------:R-:W-:Y:S05]  /*0ef0*/  BRA `(.L_x_16) ;  /* 0x0000000000047947 */ /* 0x000fea0003800000 */
.L_x_15:
[----:B---3--:R-:W-:Y:S01]  /*0f00*/  NOP ;  /* 0x0000000000007918 */ /* 0x008fe20000000000 */
.L_x_16:
[----:B------:R-:W1:Y:S01]  /*0f10*/  S2UR UR19, SR_CTAID.X ;  /* 0x00000000001379c3 */ /* 0x000e620000002500 */
[----:B------:R-:W-:-:S05]  /*0f20*/  CS2R.32 R87, SR_CgaSize ;  /* 0x0000000000577805 */ /* 0x000fca0000008a00 */
[----:B------:R-:W-:-:S05]  /*0f30*/  IMAD R87, R87, -0xa0, RZ ;  /* 0xffffff6057577824 */ /* 0x000fca00078e02ff */
[----:B------:R-:W-:-:S14]  /*0f40*/  R2UR UR5, R87 ;  /* 0x00000000570572ca */ /* 0x000fdc00000e0000 */
[----:B------:R-:W2:Y:S01]  /*0f50*/  LDCU UR5, c[0x0][UR5+0x2b0] ;  /* 0x00005600050577ac */ /* 0x000ea20008000800 */
[----:B------:R-:W-:-:S05]  /*0f60*/  CS2R.32 R87, SR_CgaSize ;  /* 0x0000000000577805 */ /* 0x000fca0000008a00 */
[----:B------:R-:W-:-:S05]  /*0f70*/  IMAD R87, R87, -0xa0, RZ ;  /* 0xffffff6057577824 */ /* 0x000fca00078e02ff */
[----:B------:R-:W-:-:S14]  /*0f80*/  R2UR UR4, R87 ;  /* 0x00000000570472ca */ /* 0x000fdc00000e0000 */
[----:B------:R-:W3:Y:S01]  /*0f90*/  LDCU UR4, c[0x0][UR4+0x2b4] ;  /* 0x00005680040477ac */ /* 0x000ee20008000800 */
[----:B------:R-:W4:Y:S01]  /*0fa0*/  S2UR UR7, SR_CTAID.Y ;  /* 0x00000000000779c3 */ /* 0x000f220000002600 */
[----:B------:R-:W-:-:S05]  /*0fb0*/  CS2R.32 R87, SR_CgaSize ;  /* 0x0000000000577805 */ /* 0x000fca0000008a00 */
[----:B------:R-:W-:-:S05]  /*0fc0*/  IMAD R87, R87, -0xa0, RZ ;  /* 0xffffff6057577824 */ /* 0x000fca00078e02ff */
[----:B------:R-:W-:-:S14]  /*0fd0*/  R2UR UR8, R87 ;  /* 0x00000000570872ca */ /* 0x000fdc00000e0000 */
[----:B------:R-:W3:Y:S01]  /*0fe0*/  LDCU UR8, c[0x0][UR8+0x2a0] ;  /* 0x00005400080877ac */ /* 0x000ee20008000800 */
[----:B------:R-:W-:-:S05]  /*0ff0*/  CS2R.32 R87, SR_CgaSize ;  /* 0x0000000000577805 */ /* 0x000fca0000008a00 */
[----:B------:R-:W-:-:S05]  /*1000*/  IMAD R87, R87, -0xa0, RZ ;  /* 0xffffff6057577824 */ /* 0x000fca00078e02ff */
[----:B------:R-:W-:-:S14]  /*1010*/  R2UR UR9, R87 ;  /* 0x00000000570972ca */ /* 0x000fdc00000e0000 */
[----:B------:R-:W3:Y:S01]  /*1020*/  LDCU UR9, c[0x0][UR9+0x2a4] ;  /* 0x00005480090977ac */ /* 0x000ee20008000800 */
[----:B------:R-:W3:Y:S01]  /*1030*/  S2UR UR10, SR_CgaCtaId ;  /* 0x00000000000a79c3 */ /* 0x000ee20000008800 */
[----:B------:R-:W-:Y:S01]  /*1040*/  UISETP.GT.U32.AND UP0, UPT, UR33, 0xffff, UPT ;  /* 0x0000ffff2100788c */ /* 0x000fe2000bf04070 */
[----:B------:R-:W3:Y:S01]  /*1050*/  LDCU UR18, c[0x0][0xb24] ;  /* 0x00016480ff1277ac */ /* 0x000ee20008000800 */
[----:B------:R-:W-:Y:S01]  /*1060*/  UMOV UR29, 0x5 ;  /* 0x00000005001d7882 */ /* 0x000fe20000000000 */
[----:B-1----:R-:W-:-:S04]  /*1070*/  I2FP.F32.U32 R2, UR19 ;  /* 0x0000001300027c45 */ /* 0x002fc80008201000 */
[----:B------:R-:W1:Y:S01]  /*1080*/  S2UR UR36, SR_CTAID.Z ;  /* 0x00000000002479c3 */ /* 0x000e620000002700 */
[----:B------:R-:W1:Y:S01]  /*1090*/  LDCU UR40, c[0x0][0xb24] ;  /* 0x00016480ff2877ac */ /* 0x000e620008000800 */
[----:B--2---:R-:W-:Y:S01]  /*10a0*/  FMUL R2, R2, UR5 ;  /* 0x0000000502027c20 */ /* 0x004fe20008400000 */
[----:B------:R-:W-:Y:S01]  /*10b0*/  USEL UR5, UR33, 0xffff, !UP0 ;  /* 0x0000ffff21057887 */ /* 0x000fe2000c000000 */
[----:B----4-:R-:W-:Y:S01]  /*10c0*/  I2FP.F32.U32 R0, UR7 ;  /* 0x0000000700007c45 */ /* 0x010fe20008201000 */
[----:B------:R-:W2:Y:S03]  /*10d0*/  LDCU UR27, c[0x0][0xb30] ;  /* 0x00016600ff1b77ac */ /* 0x000ea60008000800 */
[----:B------:R-:W4:Y:S01]  /*10e0*/  F2I.U32.TRUNC.NTZ R2, R2 ;  /* 0x0000000200027305 */ /* 0x000f22000020f000 */
[----:B---3--:R-:W-:Y:S01]  /*10f0*/  FMUL R0, R0, UR4 ;  /* 0x0000000400007c20 */ /* 0x008fe20008400000 */
[----:B------:R-:W-:-:S02]  /*1100*/  ULOP3.LUT UR24, UR5, 0xffff, URZ, 0xc0, !UPT ;  /* 0x0000ffff05187892 */ /* 0x000fc4000f8ec0ff */
[----:B------:R-:W-:Y:S02]  /*1110*/  USHF.L.U32 UR28, UR10, 0xa, URZ ;  /* 0x0000000a0a1c7899 */ /* 0x000fe400080006ff */
[----:B------:R-:W-:Y:S02]  /*1120*/  UISETP.GE.AND UP2, UPT, UR18, 0x1, UPT ;  /* 0x000000011200788c */ /* 0x000fe4000bf46270 */
[----:B------:R-:W3:Y:S01]  /*1130*/  F2I.U32.TRUNC.NTZ R0, R0 ;  /* 0x0000000000007305 */ /* 0x000ee2000020f000 */
[----:B------:R-:W-:Y:S01]  /*1140*/  UMOV UR32, UR7 ;  /* 0x0000000700207c82 */ /* 0x000fe20008000000 */
[----:B------:R-:W-:Y:S01]  /*1150*/  UMOV UR25, UR19 ;  /* 0x0000001300197c82 */ /* 0x000fe20008000000 */
[----:B----4-:R-:W-:Y:S02]  /*1160*/  R2UR UR4, R2 ;  /* 0x00000000020472ca */ /* 0x010fe400000e0000 */
[----:B------:R-:W-:Y:S02]  /*1170*/  PRMT R2, RZ, 0x7610, R2 ;  /* 0x00007610ff027816 */ /* 0x000fe40000000002 */
[----:B---3--:R-:W-:-:S02]  /*1180*/  R2UR UR6, R0 ;  /* 0x00000000000672ca */ /* 0x008fc400000e0000 */
[----:B------:R-:W-:-:S07]  /*1190*/  PRMT R0, RZ, 0x7610, R0 ;  /* 0x00007610ff007816 */ /* 0x000fce0000000000 */
[----:B------:R-:W-:-:S04]  /*11a0*/  UIADD3 UR5, UPT, UPT, -UR4, URZ, URZ ;  /* 0x000000ff04057290 */ /* 0x000fc8000fffe1ff */
[----:B------:R-:W-:Y:S02]  /*11b0*/  UIMAD UR5, UR8, UR5, UR19 ;  /* 0x00000005080572a4 */ /* 0x000fe4000f8e0213 */
[----:B------:R-:W-:-:S04]  /*11c0*/  UIADD3 UR4, UPT, UPT, -UR6, URZ, URZ ;  /* 0x000000ff06047290 */ /* 0x000fc8000fffe1ff */
[----:B------:R-:W-:Y:S01]  /*11d0*/  IMAD.U32 R87, RZ, RZ, UR5 ;  /* 0x00000005ff577e24 */ /* 0x000fe2000f8e00ff */
[----:B------:R-:W-:-:S06]  /*11e0*/  UIMAD UR4, UR9, UR4, UR7 ;  /* 0x00000004090472a4 */ /* 0x000fcc000f8e0207 */
[----:B------:R-:W-:Y:S01]  /*11f0*/  IMAD.U32 R86, RZ, RZ, UR4 ;  /* 0x00000004ff567e24 */ /* 0x000fe2000f8e00ff */
[----:B-12---:R-:W-:Y:S06]  /*1200*/  BRA.U UP4, `(.L_x_17) ;  /* 0x0000000104447547 */ /* 0x006fec000b800000 */
[----:B------:R-:W-:Y:S02]  /*1210*/  R2UR UR4, R87 ;  /* 0x00000000570472ca */ /* 0x000fe400000e0000 */
[----:B------:R-:W-:-:S11]  /*1220*/  R2UR UR8, R86 ;  /* 0x00000000560872ca */ /* 0x000fd600000e0000 */
[----:B------:R-:W-:Y:S02]  /*1230*/  UISETP.GT.U32.AND UP0, UPT, UR4, 0x1, UPT ;  /* 0x000000010400788c */ /* 0x000fe4000bf04070 */
[----:B------:R-:W-:Y:S02]  /*1240*/  ULOP3.LUT UR4, UR4, 0xfffffffe, URZ, 0xc0, !UPT ;  /* 0xfffffffe04047892 */ /* 0x000fe4000f8ec0ff */
[----:B------:R-:W-:Y:S02]  /*1250*/  UISETP.NE.AND UP1, UPT, UR8, URZ, UP0 ;  /* 0x000000ff0800728c */ /* 0x000fe40008725270 */
[----:B------:R-:W-:Y:S02]  /*1260*/  UISETP.NE.AND UP0, UPT, UR8, 0x1, UP0 ;  /* 0x000000010800788c */ /* 0x000fe40008705270 */
[----:B------:R-:W-:Y:S02]  /*1270*/  USEL UR7, URZ, 0x1, UP1 ;  /* 0x00000001ff077887 */ /* 0x000fe40008800000 */
[----:B------:R-:W-:-:S02]  /*1280*/  USEL UR6, URZ, 0x4, UP0 ;  /* 0x00000004ff067887 */ /* 0x000fc40008000000 */
[----:B------:R-:W-:Y:S02]  /*1290*/  USEL UR5, URZ, 0x2, UP1 ;  /* 0x00000002ff057887 */ /* 0x000fe40008800000 */
[----:B------:R-:W-:Y:S02]  /*12a0*/  ULEA UR4, UR8, UR4, 0x1 ;  /* 0x0000000408047291 */ /* 0x000fe4000f8e08ff */
[----:B------:R-:W-:Y:S02]  /*12b0*/  USEL UR8, URZ, 0x8, UP0 ;  /* 0x00000008ff087887 */ /* 0x000fe40008000000 */
[----:B------:R-:W-:-:S03]  /*12c0*/  UIADD3 UR5, UPT, UPT, UR5, UR6, UR7 ;  /* 0x0000000605057290 */ /* 0x000fc6000fffe007 */
[----:B------:R-:W-:Y:S01]  /*12d0*/  UMOV UR6, 0x3 ;  /* 0x0000000300067882 */ /* 0x000fe20000000000 */
[----:B------:R-:W-:Y:S02]  /*12e0*/  UIADD3 UR5, UPT, UPT, UR5, UR8, URZ ;  /* 0x0000000805057290 */ /* 0x000fe4000fffe0ff */
[----:B------:R-:W-:-:S04]  /*12f0*/  USHF.L.U32 UR4, UR6, UR4, URZ ;  /* 0x0000000406047299 */ /* 0x000fc800080006ff */
[----:B------:R-:W-:Y:S02]  /*1300*/  IMAD.U32 R2, RZ, RZ, UR5 ;  /* 0x00000005ff027e24 */ /* 0x000fe4000f8e00ff */
[----:B------:R-:W-:Y:S02]  /*1310*/  IMAD.U32 R0, RZ, RZ, UR4 ;  /* 0x00000004ff007e24 */ /* 0x000fe4000f8e00ff */
.L_x_17:
[----:B------:R-:W-:Y:S05]  /*1320*/  BRA.U !UP2, `(.L_x_18) ;  /* 0x000000010ad07547 */ /* 0x000fea000b800000 */
[----:B------:R-:W1:Y:S01]  /*1330*/  LDCU.128 UR20, c[0x0][0xb10] ;  /* 0x00016200ff1477ac */ /* 0x000e620008000c00 */
[----:B------:R-:W2:Y:S01]  /*1340*/  LDCU UR12, c[0x0][0x370] ;  /* 0x00006e00ff0c77ac */ /* 0x000ea20008000800 */
[----:B------:R-:W3:Y:S01]  /*1350*/  LDCU UR5, c[0x0][0x374] ;  /* 0x00006e80ff0577ac */ /* 0x000ee20008000800 */
[----:B------:R-:W4:Y:S01]  /*1360*/  LDCU UR26, c[0x0][0xb0c] ;  /* 0x00016180ff1a77ac */ /* 0x000f220008000800 */
[----:B------:R-:W4:Y:S01]  /*1370*/  LDCU UR4, c[0x0][0xb20] ;  /* 0x00016400ff0477ac */ /* 0x000f220008000800 */
[----:B------:R-:W4:Y:S01]  /*1380*/  LDCU.64 UR16, c[0x0][0xb28] ;  /* 0x00016500ff1077ac */ /* 0x000f220008000a00 */
[----:B-1----:R-:W-:Y:S02]  /*1390*/  UISETP.NE.AND UP0, UPT, UR22, 0x1, UPT ;  /* 0x000000011600788c */ /* 0x002fe4000bf05270 */
[----:B---3--:R-:W-:Y:S02]  /*13a0*/  UIMAD.WIDE.U32 UR6, UR5, UR23, URZ ;  /* 0x00000017050672a5 */ /* 0x008fe4000f8e00ff */
[----:B--2---:R-:W-:-:S02]  /*13b0*/  UIMAD.WIDE.U32 UR8, UR12, UR20, URZ ;  /* 0x000000140c0872a5 */ /* 0x004fc4000f8e00ff */
[----:B----4-:R-:W-:Y:S02]  /*13c0*/  UISETP.NE.AND UP1, UPT, UR26, 0x1, UPT ;  /* 0x000000011a00788c */ /* 0x010fe4000bf25270 */
[----:B------:R-:W-:Y:S01]  /*13d0*/  UISETP.NE.AND UP2, UPT, UR18, 0x1, UPT ;  /* 0x000000011200788c */ /* 0x000fe2000bf45270 */
[----:B------:R-:W-:Y:S02]  /*13e0*/  UMOV UR6, UR7 ;  /* 0x0000000700067c82 */ /* 0x000fe40008000000 */
[----:B------:R-:W-:Y:S01]  /*13f0*/  UMOV UR8, UR9 ;  /* 0x0000000900087c82 */ /* 0x000fe20008000000 */
[----:B------:R-:W-:Y:S02]  /*1400*/  @UP0 USHF.R.U32.HI UR5, URZ, UR4, UR6 ;  /* 0x00000004ff050299 */ /* 0x000fe40008011606 */
[----:B------:R-:W-:Y:S02]  /*1410*/  UIMAD.WIDE.U32 UR14, UR32, UR23, URZ ;  /* 0x00000017200e72a5 */ /* 0x000fe4000f8e00ff */
[----:B------:R-:W-:-:S02]  /*1420*/  UIMAD.WIDE.U32 UR6, UR5, UR16, URZ ;  /* 0x00000010050672a5 */ /* 0x000fc4000f8e00ff */
[----:B------:R-:W-:Y:S02]  /*1430*/  @UP1 USHF.R.U32.HI UR12, URZ, UR21, UR8 ;  /* 0x00000015ff0c1299 */ /* 0x000fe40008011608 */
[----:B------:R-:W-:Y:S02]  /*1440*/  UIMAD.WIDE.U32 UR10, UR19, UR20, URZ ;  /* 0x00000014130a72a5 */ /* 0x000fe4000f8e00ff */
[----:B------:R-:W-:Y:S01]  /*1450*/  UIMAD.WIDE.U32 UR8, UR12, UR16, URZ ;  /* 0x000000100c0872a5 */ /* 0x000fe2000f8e00ff */
[----:B------:R-:W-:Y:S01]  /*1460*/  UMOV UR14, UR15 ;  /* 0x0000000f000e7c82 */ /* 0x000fe20008000000 */
[----:B------:R-:W-:Y:S01]  /*1470*/  UMOV UR6, UR7 ;  /* 0x0000000700067c82 */ /* 0x000fe20008000000 */
[----:B------:R-:W-:Y:S02]  /*1480*/  USHF.R.U32.HI UR14, URZ, UR4, UR14 ;  /* 0x00000004ff0e7299 */ /* 0x000fe4000801160e */
[----:B------:R-:W-:Y:S01]  /*1490*/  @UP2 USHF.R.U32.HI UR5, URZ, UR17, UR6 ;  /* 0x00000011ff052299 */ /* 0x000fe20008011606 */
[----:B------:R-:W-:-:S02]  /*14a0*/  UMOV UR10, UR11 ;  /* 0x0000000b000a7c82 */ /* 0x000fc40008000000 */
[----:B------:R-:W-:Y:S01]  /*14b0*/  UMOV UR6, UR9 ;  /* 0x0000000900067c82 */ /* 0x000fe20008000000 */
[----:B------:R-:W-:Y:S02]  /*14c0*/  USHF.R.U32.HI UR10, URZ, UR21, UR10 ;  /* 0x00000015ff0a7299 */ /* 0x000fe4000801160a */
[----:B------:R-:W-:Y:S02]  /*14d0*/  @UP2 USHF.R.U32.HI UR12, URZ, UR17, UR6 ;  /* 0x00000011ff0c2299 */ /* 0x000fe40008011606 */
[----:B------:R-:W-:Y:S02]  /*14e0*/  USEL UR4, UR32, UR14, !UP0 ;  /* 0x0000000e20047287 */ /* 0x000fe4000c000000 */
[----:B------:R-:W-:Y:S02]  /*14f0*/  UIMAD UR6, UR5, UR18, URZ ;  /* 0x00000012050672a4 */ /* 0x000fe4000f8e02ff */
[----:B------:R-:W-:Y:S02]  /*1500*/  USEL UR5, UR19, UR10, !UP1 ;  /* 0x0000000a13057287 */ /* 0x000fe4000c800000 */
[----:B------:R-:W-:-:S02]  /*1510*/  UIMAD UR8, UR12, UR18, URZ ;  /* 0x000000120c0872a4 */ /* 0x000fc4000f8e02ff */
[----:B------:R-:W-:Y:S02]  /*1520*/  UISETP.GE.AND UP0, UPT, UR4, UR6, UPT ;  /* 0x000000060400728c */ /* 0x000fe4000bf06270 */
[----:B------:R-:W-:Y:S02]  /*1530*/  UIMAD.WIDE.U32 UR6, UR4, UR16, URZ ;  /* 0x00000010040672a5 */ /* 0x000fe4000f8e00ff */
[----:B------:R-:W-:Y:S02]  /*1540*/  UISETP.GE.OR UP0, UPT, UR5, UR8, UP0 ;  /* 0x000000080500728c */ /* 0x000fe40008706670 */
[----:B------:R-:W-:Y:S02]  /*1550*/  UIMAD.WIDE.U32 UR8, UR5, UR16, URZ ;  /* 0x00000010050872a5 */ /* 0x000fe4000f8e00ff */
[----:B------:R-:W-:Y:S02]  /*1560*/  USHF.R.U32.HI UR7, URZ, UR17, UR7 ;  /* 0x00000011ff077299 */ /* 0x000fe40008011607 */
[----:B------:R-:W-:-:S02]  /*1570*/  UIADD3 UR10, UPT, UPT, -UR4, URZ, URZ ;  /* 0x000000ff040a7290 */ /* 0x000fc4000fffe1ff */
[----:B------:R-:W-:Y:S02]  /*1580*/  USEL UR7, UR4, UR7, !UP2 ;  /* 0x0000000704077287 */ /* 0x000fe4000d000000 */
[----:B------:R-:W-:Y:S01]  /*1590*/  UIADD3 UR25, UPT, UPT, -UR5, URZ, URZ ;  /* 0x000000ff05197290 */ /* 0x000fe2000fffe1ff */
[----:B------:R-:W-:Y:S01]  /*15a0*/  @!UP0 UMOV UR6, UR9 ;  /* 0x0000000900068c82 */ /* 0x000fe20008000000 */
[----:B------:R-:W-:Y:S02]  /*15b0*/  UIADD3 UR8, UPT, UPT, -UR7, URZ, URZ ;  /* 0x000000ff07087290 */ /* 0x000fe4000fffe1ff */
[----:B------:R-:W-:Y:S02]  /*15c0*/  @!UP0 USHF.R.U32.HI UR6, URZ, UR17, UR6 ;  /* 0x00000011ff068299 */ /* 0x000fe40008011606 */
[----:B------:R-:W-:Y:S02]  /*15d0*/  UIMAD UR8, UR18, UR8, UR4 ;  /* 0x00000008120872a4 */ /* 0x000fe4000f8e0204 */
[----:B------:R-:W-:-:S02]  /*15e0*/  @!UP0 USEL UR6, UR5, UR6, !UP2 ;  /* 0x0000000605068287 */ /* 0x000fc4000d000000 */
[----:B------:R-:W-:Y:S02]  /*15f0*/  UIMAD UR32, UR22, UR10, UR32 ;  /* 0x0000000a162072a4 */ /* 0x000fe4000f8e0220 */
[----:B------:R-:W-:Y:S02]  /*1600*/  @!UP0 UIADD3 UR7, UPT, UPT, UR7, -UR6, URZ ;  /* 0x8000000607078290 */ /* 0x000fe4000fffe0ff */
[----:B------:R-:W-:Y:S02]  /*1610*/  @!UP0 UIMAD UR6, UR8, UR12, UR6 ;  /* 0x0000000c080682a4 */ /* 0x000fe4000f8e0206 */
[----:B------:R-:W-:Y:S02]  /*1620*/  @!UP0 UIMAD UR4, UR7, UR18, UR5 ;  /* 0x00000012070482a4 */ /* 0x000fe4000f8e0205 */
[----:B------:R-:W-:Y:S02]  /*1630*/  UIMAD UR25, UR26, UR25, UR19 ;  /* 0x000000191a1972a4 */ /* 0x000fe4000f8e0213 */
[----:B------:R-:W-:Y:S01]  /*1640*/  UIMAD UR32, UR4, UR22, UR32 ;  /* 0x00000016042072a4 */ /* 0x000fe2000f8e0220 */
[----:B------:R-:W-:-:S02]  /*1650*/  @!UP0 UMOV UR5, UR6 ;  /* 0x0000000600058c82 */ /* 0x000fc40008000000 */
[----:B------:R-:W-:-:S12]  /*1660*/  UIMAD UR25, UR5, UR26, UR25 ;  /* 0x0000001a051972a4 */ /* 0x000fd8000f8e0219 */
.L_x_18:
[----:B------:R-:W-:Y:S02]  /*1670*/  UISETP.NE.AND UP1, UPT, UR27, 0x1, UPT ;  /* 0x000000011b00788c */ /* 0x000fe4000bf25270 */
[----:B------:R-:W-:Y:S02]  /*1680*/  UISETP.NE.AND UP0, UPT, UR13, 0x2, UPT ;  /* 0x000000020d00788c */ /* 0x000fe4000bf05270 */
[----:B------:R-:W-:Y:S02]  /*1690*/  ULOP3.LUT UR28, UR28, 0x800, URZ, 0xc0, !UPT ;  /* 0x000008001c1c7892 */ /* 0x000fe4000f8ec0ff */
[----:B------:R-:W-:-:S03]  /*16a0*/  USHF.L.U32 UR24, UR29, UR24, URZ ;  /* 0x000000181d187299 */ /* 0x000fc600080006ff */
[----:B------:R-:W-:Y:S09]  /*16b0*/  BRA.U UP1, `(.L_x_19) ;  /* 0x0000000101447547 */ /* 0x000ff2000b800000 */
[----:B------:R-:W1:Y:S01]  /*16c0*/  LDCU.128 UR8, c[0x0][0xb10] ;  /* 0x00016200ff0877ac */ /* 0x000e620008000c00 */
[----:B------:R-:W2:Y:S01]  /*16d0*/  LDCU UR12, c[0x0][0xb0c] ;  /* 0x00016180ff0c77ac */ /* 0x000ea20008000800 */
[----:B------:R-:W3:Y:S01]  /*16e0*/  LDCU UR14, c[0x0][0xb20] ;  /* 0x00016400ff0e77ac */ /* 0x000ee20008000800 */
[----:B-1----:R-:W-:Y:S02]  /*16f0*/  UIMAD.WIDE.U32 UR6, UR25, UR8, URZ ;  /* 0x00000008190672a5 */ /* 0x002fe4000f8e00ff */
[----:B------:R-:W-:Y:S02]  /*1700*/  UIMAD.WIDE.U32 UR4, UR32, UR11, URZ ;  /* 0x0000000b200472a5 */ /* 0x000fe4000f8e00ff */
[----:B--2---:R-:W-:Y:S02]  /*1710*/  UISETP.NE.AND UP2, UPT, UR12, 0x1, UPT ;  /* 0x000000010c00788c */ /* 0x004fe4000bf45270 */
[----:B------:R-:W-:Y:S01]  /*1720*/  UISETP.NE.AND UP1, UPT, UR10, 0x1, UPT ;  /* 0x000000010a00788c */ /* 0x000fe2000bf25270 */
[----:B------:R-:W-:-:S02]  /*1730*/  UMOV UR6, UR7 ;  /* 0x0000000700067c82 */ /* 0x000fc40008000000 */
[----:B------:R-:W-:Y:S01]  /*1740*/  UMOV UR4, UR5 ;  /* 0x0000000500047c82 */ /* 0x000fe20008000000 */
[----:B------:R-:W-:Y:S02]  /*1750*/  USHF.R.U32.HI UR6, URZ, UR9, UR6 ;  /* 0x00000009ff067299 */ /* 0x000fe40008011606 */
[----:B---3--:R-:W-:Y:S02]  /*1760*/  USHF.R.U32.HI UR4, URZ, UR14, UR4 ;  /* 0x0000000eff047299 */ /* 0x008fe40008011604 */
[----:B------:R-:W-:Y:S02]  /*1770*/  USEL UR5, UR25, UR6, !UP2 ;  /* 0x0000000619057287 */ /* 0x000fe4000d000000 */
[----:B------:R-:W-:-:S04]  /*1780*/  USEL UR4, UR32, UR4, !UP1 ;  /* 0x0000000420047287 */ /* 0x000fc8000c800000 */
[----:B------:R-:W-:Y:S02]  /*1790*/  UIADD3 UR6, UPT, UPT, -UR4, UR5, URZ ;  /* 0x0000000504067290 */ /* 0x000fe4000fffe1ff */
[----:B------:R-:W-:Y:S02]  /*17a0*/  UIADD3 UR4, UPT, UPT, UR4, -UR5, URZ ;  /* 0x8000000504047290 */ /* 0x000fe4000fffe0ff */
[----:B------:R-:W-:Y:S02]  /*17b0*/  UIMAD UR32, UR6, UR10, UR32 ;  /* 0x0000000a062072a4 */ /* 0x000fe4000f8e0220 */
[----:B------:R-:W-:-:S12]  /*17c0*/  UIMAD UR25, UR4, UR12, UR25 ;  /* 0x0000000c041972a4 */ /* 0x000fd8000f8e0219 */
.L_x_19:
[----:B------:R-:W-:Y:S05]  /*17d0*/  BRA.U !UP5, `(.L_x_20) ;  /* 0x000000010d0c7547 */ /* 0x000fea000b800000 */
[----:B------:R-:W-:Y:S01]  /*17e0*/  UCGABAR_WAIT ;  /* 0x0000000000007dc7 */ /* 0x000fe20008000000 */
[----:B------:R-:W-:Y:S01]  /*17f0*/  CCTL.IVALL ;  /* 0x00000000ff00798f */ /* 0x000fe20002000000 */
[----:B------:R-:W-:Y:S05]  /*1800*/  BRA `(.L_x_21) ;  /* 0x0000000000047947 */ /* 0x000fea0003800000 */
.L_x_20:
[----:B------:R-:W-:Y:S06]  /*1810*/  BAR.SYNC.DEFER_BLOCKING 0x0 ;  /* 0x0000000000007b1d */ /* 0x000fec0000010000 */
.L_x_21:
[----:B------:R-:W-:Y:S05]  /*1820*/  BRA.U UP0, `(.L_x_22) ;  /* 0x0000001500147547 */ /* 0x000fea000b800000 */
[----:B------:R-:W1:Y:S01]  /*1830*/  LDCU UR6, c[0x0][0x38c] ;  /* 0x00007180ff0677ac */ /* 0x000e620008000800 */
[----:B------:R-:W2:Y:S01]  /*1840*/  S2UR UR9, SR_CgaCtaId ;  /* 0x00000000000979c3 */ /* 0x000ea20000008800 */
[----:B------:R-:W-:Y:S01]  /*1850*/  PLOP3.LUT P1, PT, PT, PT, UP3, 0x80, 0x8 ;  /* 0x000000000008781c */ /* 0x000fe20003f2f038 */
[----:B------:R-:W-:Y:S01]  /*1860*/  IMAD.MOV.U32 R12, RZ, RZ, 0x1 ;  /* 0x00000001ff0c7424 */ /* 0x000fe200078e00ff */
[----:B------:R-:W-:Y:S01]  /*1870*/  UMOV UR8, 0x400 ;  /* 0x0000040000087882 */ /* 0x000fe20000000000 */
[----:B------:R-:W-:Y:S01]  /*1880*/  UISETP.NE.AND UP1, UPT, UR13, URZ, UPT ;  /* 0x000000ff0d00728c */ /* 0x000fe2000bf25270 */
[----:B------:R-:W-:Y:S01]  /*1890*/  ISETP.NE.AND P2, PT, R3, RZ, P3 ;  /* 0x000000ff0300720c */ /* 0x000fe20001f45270 */
[----:B------:R-:W-:Y:S01]  /*18a0*/  USHF.L.U32 UR7, UR19, 0x7, URZ ;  /* 0x0000000713077899 */ /* 0x000fe200080006ff */
[----:B------:R-:W-:Y:S01]  /*18b0*/  PLOP3.LUT P1, PT, P1, PT, PT, 0x8, 0x80 ;  /* 0x000000000080781c */ /* 0x000fe20000f2e170 */
[----:B------:R-:W-:Y:S01]  /*18c0*/  USHF.L.U32 UR46, UR19, 0x5, URZ ;  /* 0x00000005132e7899 */ /* 0x000fe200080006ff */
[----:B------:R-:W-:Y:S01]  /*18d0*/  CS2R R10, SRZ ;  /* 0x00000000000a7805 */ /* 0x000fe2000001ff00 */
[----:B------:R-:W-:Y:S01]  /*18e0*/  IMAD.MOV.U32 R9, RZ, RZ, RZ ;  /* 0x000000ffff097224 */ /* 0x000fe200078e00ff */
[----:B------:R-:W3:Y:S01]  /*18f0*/  LDCU UR39, c[0x0][0x370] ;  /* 0x00006e00ff2777ac */ /* 0x000ee20008000800 */
[----:B------:R-:W-:Y:S01]  /*1900*/  IMAD.MOV.U32 R8, RZ, RZ, 0x1 ;  /* 0x00000001ff087424 */ /* 0x000fe200078e00ff */
[----:B------:R-:W4:Y:S01]  /*1910*/  LDCU.64 UR26, c[0x0][0x348] ;  /* 0x00006900ff1a77ac */ /* 0x000f220008000a00 */
[----:B-1----:R-:W-:-:S02]  /*1920*/  UIADD3 UR5, UPT, UPT, UR6, 0x1f, URZ ;  /* 0x0000001f06057890 */ /* 0x002fc4000fffe0ff */
[----:B------:R-:W-:Y:S02]  /*1930*/  UIADD3 UR47, UPT, UPT, UR6, 0x3e, URZ ;  /* 0x0000003e062f7890 */ /* 0x000fe4000fffe0ff */
[----:B------:R-:W-:Y:S02]  /*1940*/  USHF.R.S32.HI UR4, URZ, 0x1f, UR5 ;  /* 0x0000001fff047899 */ /* 0x000fe40008011405 */
[----:B--2---:R-:W-:Y:S02]  /*1950*/  ULEA UR13, UR9, UR8, 0x18 ;  /* 0x00000008090d7291 */ /* 0x004fe4000f8ec0ff */
[----:B------:R-:W-:Y:S02]  /*1960*/  ULEA.HI UR4, UR4, UR5, URZ, 0x5 ;  /* 0x0000000504047291 */ /* 0x000fe4000f8f28ff */
[----:B------:R-:W-:Y:S02]  /*1970*/  ULOP3.LUT UR5, UR7, 0x80, URZ, 0xc0, !UPT ;  /* 0x0000008007057892 */ /* 0x000fe4000f8ec0ff */
[----:B------:R-:W-:-:S02]  /*1980*/  USHF.R.S32.HI UR42, URZ, 0x5, UR4 ;  /* 0x00000005ff2a7899 */ /* 0x000fc40008011404 */
[----:B------:R-:W-:Y:S02]  /*1990*/  UIADD3 UR4, UPT, UPT, UR6, -0x1, URZ ;  /* 0xffffffff06047890 */ /* 0x000fe4000fffe0ff */
[----:B------:R-:W-:Y:S02]  /*19a0*/  UISETP.LT.U32.AND UP0, UPT, UR42, 0x5, UPT ;  /* 0x000000052a00788c */ /* 0x000fe4000bf01070 */
[----:B------:R-:W-:Y:S02]  /*19b0*/  UISETP.GE.U32.AND UP2, UPT, UR4, -0x3f, UPT ;  /* 0xffffffc10400788c */ /* 0x000fe4000bf46070 */
[----:B------:R-:W-:Y:S02]  /*19c0*/  USEL UR41, UR42, 0x5, UP0 ;  /* 0x000000052a297887 */ /* 0x000fe40008000000 */
[----:B------:R-:W-:Y:S02]  /*19d0*/  ULEA UR30, UR28, UR13, 0x1 ;  /* 0x0000000d1c1e7291 */ /* 0x000fe4000f8e08ff */
[----:B------:R-:W-:Y:S01]  /*19e0*/  UIADD3 UR4, UPT, UPT, UR41, -0x1, URZ ;  /* 0xffffffff29047890 */ /* 0x000fe2000fffe0ff */
[----:B------:R-:W1:Y:S04]  /*19f0*/  LDCU UR38, c[0x0][0x374] ;  /* 0x00006e80ff2677ac */ /* 0x000e680008000800 */
[----:B------:R-:W-:-:S02]  /*1a00*/  @UP2 UIADD3 UR4, UPT, UPT, UR41, URZ, URZ ;  /* 0x000000ff29042290 */ /* 0x000fc4000fffe0ff */
[----:B------:R-:W-:Y:S02]  /*1a10*/  ULOP3.LUT UR46, UR46, 0x20, URZ, 0xc0, !UPT ;  /* 0x000000202e2e7892 */ /* 0x000fe4000f8ec0ff */
[----:B------:R-:W-:Y:S02]  /*1a20*/  USEL UR21, UR37, 0x2, UP1 ;  /* 0x0000000225157887 */ /* 0x000fe40008800000 */
[----:B------:R-:W-:Y:S02]  /*1a30*/  ULEA.HI UR45, UR28, UR5, URZ, 0x1b ;  /* 0x000000051c2d7291 */ /* 0x000fe4000f8fd8ff */
[----:B------:R-:W-:Y:S02]  /*1a40*/  UIADD3 UR30, UPT, UPT, UR30, 0x6400, URZ ;  /* 0x000064001e1e7890 */ /* 0x000fe4000fffe0ff */
[----:B------:R-:W-:Y:S02]  /*1a50*/  UIADD3 UR44, UPT, UPT, UR42, -UR41, URZ ;  /* 0x800000292a2c7290 */ /* 0x000fe4000fffe0ff */
[----:B------:R-:W-:-:S02]  /*1a60*/  UIADD3 UR29, UPT, UPT, UR4, 0x1, URZ ;  /* 0x00000001041d7890 */ /* 0x000fc4000fffe0ff */
[----:B------:R-:W-:Y:S01]  /*1a70*/  UIADD3 UR43, UPT, UPT, -UR4, URZ, URZ ;  /* 0x000000ff042b7290 */ /* 0x000fe2000fffe1ff */
[----:B-1-34-:R-:W-:-:S11]  /*1a80*/  UMOV UR6, URZ ;  /* 0x000000ff00067c82 */ /* 0x01afd60008000000 */
.L_x_42:
[----:B-1----:R-:W1:Y:S02]  /*1a90*/  S2UR UR4, SR_CgaCtaId ;  /* 0x00000000000479c3 */ /* 0x002e640000008800 */
[----:B-1----:R-:W-:-:S09]  /*1aa0*/  UISETP.NE.AND UP0, UPT, UR4, URZ, UPT ;  /* 0x000000ff0400728c */ /* 0x002fd2000bf05270 */
[----:B------:R-:W-:Y:S05]  /*1ab0*/  BRA.U UP0, `(.L_x_23) ;  /* 0x0000000100287547 */ /* 0x000fea000b800000 */
[----:B------:R-:W-:Y:S02]  /*1ac0*/  LEA R0, R9, UR13, 0x3 ;  /* 0x0000000d09007c11 */ /* 0x000fe4000f8e18ff */
[----:B------:R-:W-:-:S04]  /*1ad0*/  SHF.L.U32 R3, R8, 0x1f, RZ ;  /* 0x0000001f08037819 */ /* 0x000fc800000006ff */
[----:B------:R-:W1:Y:S02]  /*1ae0*/  SYNCS.PHASECHK.TRANS64.TRYWAIT P0, [R0+URZ+0x100], R3 ;  /* 0x00010003000075a7 */ /* 0x000e6400080011ff */
[----:B-1----:R-:W-:Y:S05]  /*1af0*/  @!P0 BRA `(.L_x_24) ;  /* 0x0000006800048947 */ /* 0x002fea0003800000 */
.L_x_134:
[----:B------:R2:W-:Y:S01]  /*1b00*/  SYNCS.ARRIVE.TRANS64.A1T0 RZ, [R0+URZ+0xf0], RZ ;  /* 0x0000f0ff00ff79a7 */ /* 0x0005e200081000ff */
[----:B------:R-:W-:-:S05]  /*1b10*/  VIADD R9, R9, 0x1 ;  /* 0x0000000109097836 */ /* 0x000fca0000000000 */
[----:B------:R-:W-:-:S04]  /*1b20*/  ISETP.NE.AND P0, PT, R9, 0x2, PT ;  /* 0x000000020900780c */ /* 0x000fc80003f05270 */
[----:B-1----:R-:W-:Y:S02]  /*1b30*/  SEL R3, RZ, 0x1, P0 ;  /* 0x00000001ff037807 */ /* 0x002fe40000000000 */
[----:B------:R-:W-:Y:S02]  /*1b40*/  SEL R9, R9, RZ, P0 ;  /* 0x000000ff09097207 */ /* 0x000fe40000000000 */
[----:B------:R-:W-:-:S07]  /*1b50*/  LOP3.LUT R8, R8, R3, RZ, 0x3c, !PT ;  /* 0x0000000308087212 */ /* 0x000fce00078e3cff */
.L_x_23:
[----:B------:R-:W-:Y:S01]  /*1b60*/  ULEA UR4, UR6, UR13, 0x3 ;  /* 0x0000000d06047291 */ /* 0x000fe2000f8e18ff */
[----:B--2---:R-:W-:Y:S01]  /*1b70*/  SHF.L.U32 R0, R12, 0x1f, RZ ;  /* 0x0000001f0c007819 */ /* 0x004fe200000006ff */
[----:B------:R-:W-:Y:S02]  /*1b80*/  UISETP.GE.U32.AND UP0, UPT, UR47, 0x3f, UPT ;  /* 0x0000003f2f00788c */ /* 0x000fe4000bf06070 */
[----:B------:R-:W-:Y:S01]  /*1b90*/  ULEA UR11, UR32, UR46, 0x6 ;  /* 0x0000002e200b7291 */ /* 0x000fe2000f8e30ff */
[----:B------:R-:W-:-:S04]  /*1ba0*/  UMOV UR7, URZ ;  /* 0x000000ff00077c82 */ /* 0x000fc80008000000 */
[----:B------:R1:W2:Y:S01]  /*1bb0*/  SYNCS.PHASECHK.TRANS64.TRYWAIT P0, [UR4+0x28], R0 ;  /* 0x00002800ff0075a7 */ /* 0x0002a20008001104 */
[----:B------:R-:W-:-:S04]  /*1bc0*/  ULEA.HI UR4, UR25, UR25, URZ, 0x1 ;  /* 0x0000001919047291 */ /* 0x000fc8000f8f08ff */
[----:B------:R-:W-:-:S04]  /*1bd0*/  USHF.L.U32 UR4, UR4, 0x7, URZ ;  /* 0x0000000704047899 */ /* 0x000fc800080006ff */
[----:B------:R-:W-:-:S04]  /*1be0*/  ULOP3.LUT UR35, UR4, 0xffffff00, URZ, 0xc0, !UPT ;  /* 0xffffff0004237892 */ /* 0x000fc8000f8ec0ff */
[----:B------:R-:W-:Y:S01]  /*1bf0*/  UIADD3 UR35, UPT, UPT, UR45, UR35, URZ ;  /* 0x000000232d237290 */ /* 0x000fe2000fffe0ff */
[----:B------:R-:W-:Y:S11]  /*1c00*/  BRA.U !UP0, `(.L_x_25) ;  /* 0x0000000108c87547 */ /* 0x000ff6000b800000 */
[----:B------:R-:W-:Y:S01]  /*1c10*/  UMOV UR16, UR43 ;  /* 0x0000002b00107c82 */ /* 0x000fe20008000000 */
[----:B------:R-:W-:Y:S01]  /*1c20*/  UMOV UR4, UR6 ;  /* 0x0000000600047c82 */ /* 0x000fe20008000000 */
[----:B------:R-:W-:-:S05]  /*1c30*/  UMOV UR34, URZ ;  /* 0x000000ff00227c82 */ /* 0x000fca0008000000 */
.L_x_31:
[----:B------:R-:W-:Y:S01]  /*1c40*/  ULEA UR33, UR4, UR13, 0x3 ;  /* 0x0000000d04217291 */ /* 0x000fe2000f8e18ff */
[----:B------:R-:W-:Y:S01]  /*1c50*/  @P3 MOV R2, 0x5000 ;  /* 0x0000500000023802 */ /* 0x000fe20000000f00 */
[----:B--234-:R-:W-:Y:S10]  /*1c60*/  @P0 BRA `(.L_x_26) ;  /* 0x00000000000c0947 */ /* 0x01cff40003800000 */
[----:B------:R-:W-:-:S04]  /*1c70*/  SHF.L.U32 R3, R12, 0x1f, RZ ;  /* 0x0000001f0c037819 */ /* 0x000fc800000006ff */
[----:B------:R-:W2:Y:S02]  /*1c80*/  SYNCS.PHASECHK.TRANS64.TRYWAIT P0, [UR33+0x28], R3 ;  /* 0x00002803ff0075a7 */ /* 0x000ea40008001121 */
[----:B--2---:R-:W-:Y:S05]  /*1c90*/  @!P0 BRA `(.L_x_27) ;  /* 0x0000006400b08947 */ /* 0x004fea0003800000 */
.L_x_26:
[----:B------:R2:W-:Y:S01]  /*1ca0*/  @P3 SYNCS.ARRIVE.TRANS64 RZ, [UR33], R2 ;  /* 0x00000002ffff39a7 */ /* 0x0005e20008000021 */
[----:B------:R-:W-:Y:S02]  /*1cb0*/  ULOP3.LUT UR5, UR21, 0x2, URZ, 0xfc, !UPT ;  /* 0x0000000215057892 */ /* 0x000fe4000f8efcff */
[----:B------:R-:W-:Y:S02]  /*1cc0*/  UIADD3 UR16, UPT, UPT, UR16, 0x1, URZ ;  /* 0x0000000110107890 */ /* 0x000fe4000fffe0ff */
[----:B------:R-:W-:Y:S02]  /*1cd0*/  UISETP.NE.AND UP0, UPT, UR5, 0x2, UPT ;  /* 0x000000020500788c */ /* 0x000fe4000bf05270 */
[----:B------:R-:W-:-:S07]  /*1ce0*/  UISETP.NE.AND UP2, UPT, UR16, 0x1, UPT ;  /* 0x000000011000788c */ /* 0x000fce000bf45270 */
[----:B------:R-:W-:Y:S05]  /*1cf0*/  BRA.U UP0, `(.L_x_28) ;  /* 0x0000000100047547 */ /* 0x000fea000b800000 */
[----:B------:R-:W-:Y:S05]  /*1d00*/  BPT.TRAP 0x1 ;  /* 0x000000040000795c */ /* 0x000fea0000300000 */
.L_x_28:
[----:B------:R-:W-:Y:S04]  /*1d10*/  BSSY.RECONVERGENT B0, `(.L_x_29) ;  /* 0x0000003000007945 */ /* 0x000fe80003800200 */
[----:B------:R-:W-:Y:S05]  /*1d20*/  @!P2 BRA `(.L_x_30) ;  /* 0x000000000004a947 */ /* 0x000fea0003800000 */
[----:B------:R-:W-:Y:S05]  /*1d30*/  BPT.TRAP 0x1 ;  /* 0x000000040000795c */ /* 0x000fea0000300000 */
.L_x_30:
[----:B------:R-:W-:Y:S05]  /*1d40*/  BSYNC.RECONVERGENT B0 ;  /* 0x0000000000007941 */ /* 0x000fea0003800200 */
.L_x_29:
[----:B------:R-:W-:Y:S02]  /*1d50*/  UIADD3 UR5, UPT, UPT, UR4, 0x1, URZ ;  /* 0x0000000104057890 */ /* 0x000fe4000fffe0ff */
[----:B------:R-:W-:Y:S02]  /*1d60*/  ULEA UR32, UR4, UR28, 0xc ;  /* 0x0000001c04207291 */ /* 0x000fe4000f8e60ff */
[----:B------:R-:W-:Y:S02]  /*1d70*/  UISETP.NE.AND UP0, UPT, UR5, 0x5, UPT ;  /* 0x000000050500788c */ /* 0x000fe4000bf05270 */
[----:B------:R-:W-:Y:S02]  /*1d80*/  UIADD3 UR14, UP1, UPT, UR26, 0x80, URZ ;  /* 0x000000801a0e7890 */ /* 0x000fe4000ff3e0ff */
[----:B------:R-:W-:Y:S02]  /*1d90*/  USEL UR7, URZ, 0x1, UP0 ;  /* 0x00000001ff077887 */ /* 0x000fe40008000000 */
[----:B------:R-:W-:-:S02]  /*1da0*/  USEL UR6, UR5, URZ, UP0 ;  /* 0x000000ff05067287 */ /* 0x000fc40008000000 */
[----:B------:R-:W-:Y:S02]  /*1db0*/  ULEA UR8, UR4, UR13, 0xb ;  /* 0x0000000d04087291 */ /* 0x000fe4000f8e58ff */
[----:B------:R-:W-:Y:S01]  /*1dc0*/  ULEA UR5, UR6, UR13, 0x3 ;  /* 0x0000000d06057291 */ /* 0x000fe2000f8e18ff */
[----:B------:R-:W-:Y:S01]  /*1dd0*/  LOP3.LUT R12, R12, UR7, RZ, 0x3c, !PT ;  /* 0x000000070c0c7c12 */ /* 0x000fe2000f8e3cff */
[----:B------:R-:W-:Y:S02]  /*1de0*/  ULEA UR32, UR32, UR13, 0x1 ;  /* 0x0000000d20207291 */ /* 0x000fe4000f8e08ff */
[----:B------:R-:W-:Y:S01]  /*1df0*/  UIADD3 UR4, UP0, UPT, UR26, 0x180, URZ ;  /* 0x000001801a047890 */ /* 0x000fe2000ff1e0ff */
[----:B-1----:R-:W-:Y:S01]  /*1e00*/  SHF.L.U32 R0, R12, 0x1f, RZ ;  /* 0x0000001f0c007819 */ /* 0x002fe200000006ff */
[----:B------:R-:W-:Y:S02]  /*1e10*/  ULOP3.LUT UR33, UR33, 0xfefffff8, URZ, 0xc0, !UPT ;  /* 0xfefffff821217892 */ /* 0x000fe4000f8ec0ff */
[----:B------:R-:W-:Y:S01]  /*1e20*/  UIADD3.X UR15, UPT, UPT, URZ, UR27, URZ, UP1, !UPT ;  /* 0x0000001bff0f7290 */ /* 0x000fe20008ffe4ff */
[----:B------:R3:W4:Y:S01]  /*1e30*/  SYNCS.PHASECHK.TRANS64.TRYWAIT P0, [UR5+0x28], R0 ;  /* 0x00002800ff0075a7 */ /* 0x0007220008001105 */
[----:B------:R-:W-:-:S02]  /*1e40*/  UIADD3 UR32, UPT, UPT, UR32, 0x6400, URZ ;  /* 0x0000640020207890 */ /* 0x000fc4000fffe0ff */
[----:B------:R-:W-:Y:S02]  /*1e50*/  UPRMT UR7, URZ, 0x5410, UR24 ;  /* 0x00005410ff077896 */ /* 0x000fe40008000018 */
[----:B------:R-:W-:Y:S02]  /*1e60*/  UIADD3 UR8, UPT, UPT, UR8, 0x10400, URZ ;  /* 0x0001040008087890 */ /* 0x000fe4000fffe0ff */
[----:B------:R-:W-:Y:S01]  /*1e70*/  UIADD3.X UR5, UPT, UPT, URZ, UR27, URZ, UP0, !UPT ;  /* 0x0000001bff057290 */ /* 0x000fe200087fe4ff */
[----:B------:R-:W-:Y:S01]  /*1e80*/  UMOV UR18, 0x0 ;  /* 0x0000000000127882 */ /* 0x000fe20000000000 */
[----:B------:R-:W-:Y:S01]  /*1e90*/  UMOV UR19, 0x10000000 ;  /* 0x1000000000137882 */ /* 0x000fe20000000000 */
[----:B------:R-:W-:Y:S01]  /*1ea0*/  UMOV UR10, UR34 ;  /* 0x00000022000a7c82 */ /* 0x000fe20008000000 */
[----:B------:R-:W-:Y:S01]  /*1eb0*/  UMOV UR12, UR36 ;  /* 0x00000024000c7c82 */ /* 0x000fe20008000000 */
[----:B------:R-:W-:Y:S01]  /*1ec0*/  UMOV UR9, UR33 ;  /* 0x0000002100097c82 */ /* 0x000fe20008000000 */
[----:B------:R1:W-:Y:S03]  /*1ed0*/  UTMALDG.3D.MULTICAST.2CTA [UR32], [UR14], UR7, desc[UR18] ;  /* 0x000012200e0073b4 */ /* 0x0003e60008211807 */
[----:B------:R2:W-:Y:S01]  /*1ee0*/  UTMALDG.3D.2CTA [UR8], [UR4], desc[UR18] ;  /* 0x00001208040075b4 */ /* 0x0005e20008211000 */
[----:B-1----:R-:W-:Y:S01]  /*1ef0*/  UIADD3 UR34, UPT, UPT, UR34, 0x20, URZ ;  /* 0x0000002022227890 */ /* 0x002fe2000fffe0ff */
[----:B------:R-:W-:Y:S01]  /*1f00*/  UMOV UR7, UR29 ;  /* 0x0000001d00077c82 */ /* 0x000fe20008000000 */
[----:B--2---:R-:W-:Y:S01]  /*1f10*/  UMOV UR4, UR6 ;  /* 0x0000000600047c82 */ /* 0x004fe20008000000 */
[----:B------:R-:W-:Y:S09]  /*1f20*/  BRA.U UP2, `(.L_x_31) ;  /* 0xfffffffd02447547 */ /* 0x000ff2000b83ffff */
.L_x_25:
[----:B------:R-:W-:Y:S01]  /*1f30*/  ULEA UR4, UR6, UR13, 0x3 ;  /* 0x0000000d06047291 */ /* 0x000fe2000f8e18ff */
[----:B-1-3--:R-:W-:Y:S01]  /*1f40*/  SHF.L.U32 R0, R12, 0x1f, RZ ;  /* 0x0000001f0c007819 */ /* 0x00afe200000006ff */
[----:B------:R-:W-:Y:S01]  /*1f50*/  @!P1 SYNCS.ARRIVE.TRANS64.A1T0 RZ, [UR13+0x88], RZ ;  /* 0x000088ffffff99a7 */ /* 0x000fe2000810000d */
[----:B------:R-:W-:-:S06]  /*1f60*/  UISETP.GT.AND UP0, UPT, UR42, UR41, UPT ;  /* 0x000000292a00728c */ /* 0x000fcc000bf04270 */
[----:B--2-4-:R1:W2:Y:S03]  /*1f70*/  SYNCS.PHASECHK.TRANS64.TRYWAIT P0, [UR4+0x28], R0 ;  /* 0x00002800ff0075a7 */ /* 0x0142a60008001104 */
[----:B------:R-:W-:Y:S05]  /*1f80*/  BRA.U !UP0, `(.L_x_32) ;  /* 0x0000000108c07547 */ /* 0x000fea000b800000 */
[----:B------:R-:W-:Y:S01]  /*1f90*/  UIADD3 UR25, UPT, UPT, UR44, UR7, URZ ;  /* 0x000000072c197290 */ /* 0x000fe2000fffe0ff */
[----:B------:R-:W-:-:S11]  /*1fa0*/  UMOV UR4, UR6 ;  /* 0x0000000600047c82 */ /* 0x000fd60008000000 */
.L_x_38:
[----:B------:R-:W-:Y:S01]  /*1fb0*/  ULEA UR17, UR4, UR13, 0x3 ;  /* 0x0000000d04117291 */ /* 0x000fe2000f8e18ff */
[----:B--2---:R-:W-:Y:S01]  /*1fc0*/  @P3 MOV R2, 0x5000 ;  /* 0x0000500000023802 */ /* 0x004fe20000000f00 */
[----:B--2-4-:R-:W-:Y:S10]  /*1fd0*/  @P0 BRA `(.L_x_33) ;  /* 0x00000000000c0947 */ /* 0x014ff40003800000 */
[----:B------:R-:W-:-:S04]  /*1fe0*/  SHF.L.U32 R3, R12, 0x1f, RZ ;  /* 0x0000001f0c037819 */ /* 0x000fc800000006ff */
[----:B------:R-:W2:Y:S02]  /*1ff0*/  SYNCS.PHASECHK.TRANS64.TRYWAIT P0, [UR17+0x28], R3 ;  /* 0x00002803ff0075a7 */ /* 0x000ea40008001111 */
[----:B--2---:R-:W-:Y:S05]  /*2000*/  @!P0 BRA `(.L_x_34) ;  /* 0x0000006000ec8947 */ /* 0x004fea0003800000 */
.L_x_33:
[----:B------:R2:W-:Y:S01]  /*2010*/  @P3 SYNCS.ARRIVE.TRANS64 RZ, [UR17], R2 ;  /* 0x00000002ffff39a7 */ /* 0x0005e20008000011 */
[----:B------:R-:W-:-:S04]  /*2020*/  ULOP3.LUT UR5, UR21, 0x2, URZ, 0xfc, !UPT ;  /* 0x0000000215057892 */ /* 0x000fc8000f8efcff */
[----:B------:R-:W-:-:S09]  /*2030*/  UISETP.NE.AND UP0, UPT, UR5, 0x2, UPT ;  /* 0x000000020500788c */ /* 0x000fd2000bf05270 */
[----:B------:R-:W-:Y:S05]  /*2040*/  BRA.U UP0, `(.L_x_35) ;  /* 0x0000000100047547 */ /* 0x000fea000b800000 */
[----:B------:R-:W-:Y:S05]  /*2050*/  BPT.TRAP 0x1 ;  /* 0x000000040000795c */ /* 0x000fea0000300000 */
.L_x_35:
[----:B------:R-:W-:Y:S04]  /*2060*/  BSSY.RECONVERGENT B0, `(.L_x_36) ;  /* 0x0000003000007945 */ /* 0x000fe80003800200 */
[----:B------:R-:W-:Y:S05]  /*2070*/  @!P2 BRA `(.L_x_37) ;  /* 0x000000000004a947 */ /* 0x000fea0003800000 */
[----:B------:R-:W-:Y:S05]  /*2080*/  BPT.TRAP 0x1 ;  /* 0x000000040000795c */ /* 0x000fea0000300000 */
.L_x_37:
[----:B------:R-:W-:Y:S05]  /*2090*/  BSYNC.RECONVERGENT B0 ;  /* 0x0000000000007941 */ /* 0x000fea0003800200 */
.L_x_36:
[----:B------:R-:W-:Y:S02]  /*20a0*/  UIADD3 UR5, UPT, UPT, UR4, 0x1, URZ ;  /* 0x0000000104057890 */ /* 0x000fe4000fffe0ff */
[----:B------:R-:W-:Y:S02]  /*20b0*/  UIADD3 UR14, UP1, UPT, UR26, 0x80, URZ ;  /* 0x000000801a0e7890 */ /* 0x000fe4000ff3e0ff */
[----:B------:R-:W-:Y:S02]  /*20c0*/  UISETP.NE.AND UP0, UPT, UR5, 0x5, UPT ;  /* 0x000000050500788c */ /* 0x000fe4000bf05270 */
[----:B------:R-:W-:Y:S02]  /*20d0*/  ULEA UR16, UR4, UR30, 0xd ;  /* 0x0000001e04107291 */ /* 0x000fe4000f8e68ff */
[----:B------:R-:W-:Y:S02]  /*20e0*/  USEL UR8, URZ, 0x1, UP0 ;  /* 0x00000001ff087887 */ /* 0x000fe40008000000 */
[----:B------:R-:W-:-:S02]  /*20f0*/  USEL UR6, UR5, URZ, UP0 ;  /* 0x000000ff05067287 */ /* 0x000fc40008000000 */
[----:B------:R-:W-:Y:S02]  /*2100*/  UIADD3 UR22, UP0, UPT, UR26, 0x180, URZ ;  /* 0x000001801a167890 */ /* 0x000fe4000ff1e0ff */
[----:B------:R-:W-:Y:S01]  /*2110*/  LOP3.LUT R12, R12, UR8, RZ, 0x3c, !PT ;  /* 0x000000080c0c7c12 */ /* 0x000fe2000f8e3cff */
[----:B------:R-:W-:Y:S02]  /*2120*/  ULEA UR8, UR4, UR13, 0xb ;  /* 0x0000000d04087291 */ /* 0x000fe4000f8e58ff */
[----:B------:R-:W-:Y:S01]  /*2130*/  ULEA UR5, UR6, UR13, 0x3 ;  /* 0x0000000d06057291 */ /* 0x000fe2000f8e18ff */
[----:B-1----:R-:W-:Y:S01]  /*2140*/  SHF.L.U32 R0, R12, 0x1f, RZ ;  /* 0x0000001f0c007819 */ /* 0x002fe200000006ff */
[----:B------:R-:W-:Y:S02]  /*2150*/  USHF.L.U32 UR18, UR7, 0x5, URZ ;  /* 0x0000000507127899 */ /* 0x000fe400080006ff */
[----:B------:R-:W-:Y:S02]  /*2160*/  ULOP3.LUT UR17, UR17, 0xfefffff8, URZ, 0xc0, !UPT ;  /* 0xfefffff811117892 */ /* 0x000fe4000f8ec0ff */
[----:B------:R-:W-:-:S02]  /*2170*/  UIADD3.X UR15, UPT, UPT, URZ, UR27, URZ, UP1, !UPT ;  /* 0x0000001bff0f7290 */ /* 0x000fc40008ffe4ff */
[----:B------:R-:W-:Y:S01]  /*2180*/  UPRMT UR4, URZ, 0x5410, UR24 ;  /* 0x00005410ff047896 */ /* 0x000fe20008000018 */
[----:B------:R3:W4:Y:S01]  /*2190*/  SYNCS.PHASECHK.TRANS64.TRYWAIT P0, [UR5+0x28], R0 ;  /* 0x00002800ff0075a7 */ /* 0x0007220008001105 */
[----:B------:R-:W-:Y:S02]  /*21a0*/  UIADD3 UR8, UPT, UPT, UR8, 0x10400, URZ ;  /* 0x0001040008087890 */ /* 0x000fe4000fffe0ff */
[----:B------:R-:W-:Y:S01]  /*21b0*/  UIADD3.X UR23, UPT, UPT, URZ, UR27, URZ, UP0, !UPT ;  /* 0x0000001bff177290 */ /* 0x000fe200087fe4ff */
[----:B------:R-:W-:Y:S01]  /*21c0*/  UMOV UR32, 0x0 ;  /* 0x0000000000207882 */ /* 0x000fe20000000000 */
[----:B------:R-:W-:Y:S01]  /*21d0*/  UMOV UR33, 0x10000000 ;  /* 0x1000000000217882 */ /* 0x000fe20000000000 */
[----:B------:R-:W-:Y:S01]  /*21e0*/  UMOV UR19, UR35 ;  /* 0x0000002300137c82 */ /* 0x000fe20008000000 */
[----:B------:R-:W-:Y:S01]  /*21f0*/  UMOV UR20, UR36 ;  /* 0x0000002400147c82 */ /* 0x000fe20008000000 */
[----:B------:R-:W-:Y:S01]  /*2200*/  UMOV UR12, UR36 ;  /* 0x00000024000c7c82 */ /* 0x000fe20008000000 */
[----:B------:R-:W-:Y:S01]  /*2210*/  UMOV UR9, UR17 ;  /* 0x0000001100097c82 */ /* 0x000fe20008000000 */
[----:B------:R-:W-:Y:S01]  /*2220*/  UMOV UR10, UR18 ;  /* 0x00000012000a7c82 */ /* 0x000fe20008000000 */
[----:B------:R1:W-:Y:S01]  /*2230*/  UTMALDG.3D.MULTICAST.2CTA [UR16], [UR14], UR4, desc[UR32] ;  /* 0x000020100e0073b4 */ /* 0x0003e20008211804 */
[----:B------:R-:W-:-:S04]  /*2240*/  UIADD3 UR7, UPT, UPT, UR7, 0x1, URZ ;  /* 0x0000000107077890 */ /* 0x000fc8000fffe0ff */
[----:B------:R-:W-:Y:S01]  /*2250*/  UISETP.NE.AND UP0, UPT, UR7, UR25, UPT ;  /* 0x000000190700728c */ /* 0x000fe2000bf05270 */
[----:B------:R3:W-:Y:S01]  /*2260*/  UTMALDG.3D.2CTA [UR8], [UR22], desc[UR32] ;  /* 0x00002008160075b4 */ /* 0x0007e20008211000 */
[----:B-1----:R-:W-:-:S07]  /*2270*/  UMOV UR4, UR6 ;  /* 0x0000000600047c82 */ /* 0x002fce0008000000 */
[----:B---3--:R-:W-:Y:S05]  /*2280*/  BRA.U UP0, `(.L_x_38) ;  /* 0xfffffffd00487547 */ /* 0x008fea000b83ffff */
.L_x_32:
[C---:B------:R-:W-:Y:S01]  /*2290*/  LEA R3, R11.reuse, UR13, 0x3 ;  /* 0x0000000d0b037c11 */ /* 0x040fe2000f8e18ff */
[----:B------:R-:W-:Y:S01]  /*22a0*/  NOP ;  /* 0x0000000000007918 */ /* 0x000fe20000000000 */
[----:B-1----:R-:W-:Y:S02]  /*22b0*/  SHF.L.U32 R0, R10, 0x1f, RZ ;  /* 0x0000001f0a007819 */ /* 0x002fe400000006ff */
[----:B------:R-:W-:Y:S02]  /*22c0*/  LEA R5, R11, UR13, 0x4 ;  /* 0x0000000d0b057c11 */ /* 0x000fe4000f8e20ff */
[----:B--2-4-:R-:W1:Y:S02]  /*22d0*/  SYNCS.PHASECHK.TRANS64.TRYWAIT P0, [R3+URZ+0x90], R0 ;  /* 0x00009000030075a7 */ /* 0x014e6400080011ff */
[----:B-1----:R-:W-:Y:S05]  /*22e0*/  @!P0 BRA `(.L_x_39) ;  /* 0x00000060004c8947 */ /* 0x002fea0003800000 */
.L_x_137:
[----:B------:R-:W2:Y:S01]  /*22f0*/  LDS.128 R4, [R5+0x120] ;  /* 0x0001200005047984 */ /* 0x000ea20000000c00 */
[----:B------:R-:W-:Y:S01]  /*2300*/  UISETP.GE.AND UP0, UPT, UR40, 0x1, UPT ;  /* 0x000000012800788c */ /* 0x000fe2000bf06270 */
[----:B------:R-:W-:Y:S01]  /*2310*/  @!PT LDS RZ, [RZ] ;  /* 0x00000000fffff984 */ /* 0x000fe20000000800 */
[----:B------:R-:W-:Y:S01]  /*2320*/  @!PT LDS RZ, [RZ] ;  /* 0x00000000fffff984 */ /* 0x000fe20000000800 */
[----:B------:R-:W-:Y:S01]  /*2330*/  @!PT LDS RZ, [RZ] ;  /* 0x00000000fffff984 */ /* 0x000fe20000000800 */
[----:B------:R-:W-:Y:S01]  /*2340*/  @!PT LDS RZ, [RZ] ;  /* 0x00000000fffff984 */ /* 0x000fe20000000800 */
[----:B------:R3:W-:Y:S06]  /*2350*/  MEMBAR.ALL.CTA ;  /* 0x0000000000007992 */ /* 0x0007ec0000008000 */
[----:B---3--:R-:W3:Y:S01]  /*2360*/  FENCE.VIEW.ASYNC.S ;  /* 0x00000000000073c6 */ /* 0x008ee20000000000 */
[----:B--2---:R-:W-:-:S13]  /*2370*/  LOP3.LUT P0, RZ, R6, 0x1, RZ, 0xc0, !PT ;  /* 0x0000000106ff7812 */ /* 0x004fda000780c0ff */
[----:B---3--:R-:W-:Y:S01]  /*2380*/  VOTEU.ANY UP1, P0 ;  /* 0x0000000000ff7886 */ /* 0x008fe20000020100 */
[----:B------:R-:W-:-:S13]  /*2390*/  PLOP3.LUT P0, PT, PT, PT, UP1, 0x80, 0x8 ;  /* 0x000000000008781c */ /* 0x000fda0003f0f018 */
[----:B-1----:R-:W-:Y:S02]  /*23a0*/  @P0 LOP3.LUT R0, R5, 0xffff, RZ, 0xc0, !PT ;  /* 0x0000ffff05000812 */ /* 0x002fe400078ec0ff */
[----:B------:R-:W-:Y:S02]  /*23b0*/  @P0 MOV R2, R4 ;  /* 0x0000000400020202 */ /* 0x000fe40000000f00 */
[----:B------:R-:W-:Y:S01]  /*23c0*/  @P0 R2UR UR5, R0 ;  /* 0x00000000000502ca */ /* 0x000fe200000e0000 */
[----:B------:R-:W-:Y:S01]  /*23d0*/  VIADD R0, R3, 0xa0 ;  /* 0x000000a003007836 */ /* 0x000fe20000000000 */
[----:B------:R-:W-:Y:S02]  /*23e0*/  @P0 SHF.R.U32.HI R4, RZ, 0x10, R5 ;  /* 0x00000010ff040819 */ /* 0x000fe40000011605 */
[----:B------:R-:W-:Y:S02]  /*23f0*/  @P0 R2UR UR7, R2 ;  /* 0x00000000020702ca */ /* 0x000fe400000e0000 */
[----:B------:R-:W-:-:S02]  /*2400*/  PRMT R0, RZ, 0x654, R0 ;  /* 0x00000654ff007816 */ /* 0x000fc40000000000 */
[----:B------:R-:W-:Y:S02]  /*2410*/  @P0 R2UR UR4, R4 ;  /* 0x00000000040402ca */ /* 0x000fe400000e0000 */
[----:B------:R1:W-:Y:S03]  /*2420*/  SYNCS.ARRIVE.TRANS64.RED.A1T0 RZ, [R0+URZ], RZ ;  /* 0x000000ff00ff79a7 */ /* 0x0003e600081004ff */
[----:B------:R-:W-:-:S04]  /*2430*/  @UP1 UMOV UR31, UR5 ;  /* 0x00000005001f1c82 */ /* 0x000fc80008000000 */
[----:B------:R-:W-:-:S04]  /*2440*/  @UP1 UMOV UR37, UR7 ;  /* 0x0000000700251c82 */ /* 0x000fc80008000000 */
[----:B------:R-:W-:Y:S01]  /*2450*/  @UP1 UMOV UR36, UR4 ;  /* 0x0000000400241c82 */ /* 0x000fe20008000000 */
[----:B------:R-:W-:Y:S05]  /*2460*/  BRA.U !UP0, `(.L_x_40) ;  /* 0x0000000108d47547 */ /* 0x000fea000b800000 */
[----:B------:R-:W2:Y:S01]  /*2470*/  LDCU.128 UR16, c[0x0][0xb10] ;  /* 0x00016200ff1077ac */ /* 0x000ea20008000c00 */
[----:B------:R-:W3:Y:S01]  /*2480*/  LDCU UR12, c[0x0][0xb20] ;  /* 0x00016400ff0c77ac */ /* 0x000ee20008000800 */
[----:B------:R-:W4:Y:S01]  /*2490*/  LDCU UR20, c[0x0][0xb0c] ;  /* 0x00016180ff1477ac */ /* 0x000f220008000800 */
[----:B------:R-:W1:Y:S01]  /*24a0*/  LDCU.64 UR8, c[0x0][0xb28] ;  /* 0x00016500ff0877ac */ /* 0x000e620008000a00 */
[----:B------:R-:W-:Y:S02]  /*24b0*/  UISETP.NE.AND UP3, UPT, UR40, 0x1, UPT ;  /* 0x000000012800788c */ /* 0x000fe4000bf65270 */
[----:B--2---:R-:W-:Y:S02]  /*24c0*/  UIMAD.WIDE.U32 UR10, UR38, UR19, URZ ;  /* 0x00000013260a72a5 */ /* 0x004fe4000f8e00ff */
[----:B------:R-:W-:Y:S02]  /*24d0*/  UIMAD.WIDE.U32 UR4, UR39, UR16, URZ ;  /* 0x00000010270472a5 */ /* 0x000fe4000f8e00ff */
[----:B------:R-:W-:-:S02]  /*24e0*/  UISETP.NE.AND UP0, UPT, UR18, 0x1, UPT ;  /* 0x000000011200788c */ /* 0x000fc4000bf05270 */
[----:B------:R-:W-:Y:S01]  /*24f0*/  UIMAD.WIDE.U32 UR22, UR31, UR19, URZ ;  /* 0x000000131f1672a5 */ /* 0x000fe2000f8e00ff */
[----:B------:R-:W-:Y:S02]  /*2500*/  UMOV UR10, UR11 ;  /* 0x0000000b000a7c82 */ /* 0x000fe40008000000 */
[----:B------:R-:W-:Y:S01]  /*2510*/  UMOV UR4, UR5 ;  /* 0x0000000500047c82 */ /* 0x000fe20008000000 */
[----:B---3--:R-:W-:Y:S02]  /*2520*/  USHF.R.U32.HI UR10, URZ, UR12, UR10 ;  /* 0x0000000cff0a7299 */ /* 0x008fe4000801160a */
[----:B----4-:R-:W-:Y:S02]  /*2530*/  UISETP.NE.AND UP2, UPT, UR20, 0x1, UPT ;  /* 0x000000011400788c */ /* 0x010fe4000bf45270 */
[----:B------:R-:W-:Y:S02]  /*2540*/  USHF.R.U32.HI UR4, URZ, UR17, UR4 ;  /* 0x00000011ff047299 */ /* 0x000fe40008011604 */
[----:B------:R-:W-:-:S02]  /*2550*/  USEL UR5, UR38, UR10, !UP0 ;  /* 0x0000000a26057287 */ /* 0x000fc4000c000000 */
[----:B------:R-:W-:Y:S02]  /*2560*/  USEL UR7, UR39, UR4, !UP2 ;  /* 0x0000000427077287 */ /* 0x000fe4000d000000 */
[----:B-1----:R-:W-:Y:S01]  /*2570*/  UIMAD.WIDE.U32 UR10, UR5, UR8, URZ ;  /* 0x00000008050a72a5 */ /* 0x002fe2000f8e00ff */
[----:B------:R-:W-:Y:S01]  /*2580*/  UMOV UR4, UR23 ;  /* 0x0000001700047c82 */ /* 0x000fe20008000000 */
[----:B------:R-:W-:Y:S02]  /*2590*/  UIMAD.WIDE.U32 UR14, UR37, UR16, URZ ;  /* 0x00000010250e72a5 */ /* 0x000fe4000f8e00ff */
[----:B------:R-:W-:-:S03]  /*25a0*/  UIMAD.WIDE.U32 UR22, UR7, UR8, URZ ;  /* 0x00000008071672a5 */ /* 0x000fc6000f8e00ff */
[----:B------:R-:W-:Y:S01]  /*25b0*/  UMOV UR10, UR11 ;  /* 0x0000000b000a7c82 */ /* 0x000fe20008000000 */
[----:B------:R-:W-:Y:S02]  /*25c0*/  USHF.R.U32.HI UR4, URZ, UR12, UR4 ;  /* 0x0000000cff047299 */ /* 0x000fe40008011604 */
[----:B------:R-:W-:Y:S01]  /*25d0*/  @UP3 USHF.R.U32.HI UR5, URZ, UR9, UR10 ;  /* 0x00000009ff053299 */ /* 0x000fe2000801160a */
[----:B------:R-:W-:Y:S01]  /*25e0*/  UMOV UR14, UR15 ;  /* 0x0000000f000e7c82 */ /* 0x000fe20008000000 */
[----:B------:R-:W-:Y:S01]  /*25f0*/  UMOV UR22, UR23 ;  /* 0x0000001700167c82 */ /* 0x000fe20008000000 */
[----:B------:R-:W-:Y:S02]  /*2600*/  USHF.R.U32.HI UR17, URZ, UR17, UR14 ;  /* 0x00000011ff117299 */ /* 0x000fe4000801160e */
[----:B------:R-:W-:Y:S02]  /*2610*/  USEL UR4, UR31, UR4, !UP0 ;  /* 0x000000041f047287 */ /* 0x000fe4000c000000 */
[----:B------:R-:W-:-:S02]  /*2620*/  @UP3 USHF.R.U32.HI UR7, URZ, UR9, UR22 ;  /* 0x00000009ff073299 */ /* 0x000fc40008011616 */
[----:B------:R-:W-:Y:S02]  /*2630*/  UIMAD UR10, UR40, UR5, URZ ;  /* 0x00000005280a72a4 */ /* 0x000fe4000f8e02ff */
[----:B------:R-:W-:Y:S02]  /*2640*/  USEL UR5, UR37, UR17, !UP2 ;  /* 0x0000001125057287 */ /* 0x000fe4000d000000 */
[----:B------:R-:W-:Y:S02]  /*2650*/  UIMAD UR12, UR40, UR7, URZ ;  /* 0x00000007280c72a4 */ /* 0x000fe4000f8e02ff */
[----:B------:R-:W-:Y:S02]  /*2660*/  UISETP.GE.AND UP0, UPT, UR4, UR10, UPT ;  /* 0x0000000a0400728c */ /* 0x000fe4000bf06270 */
[----:B------:R-:W-:Y:S02]  /*2670*/  UIMAD.WIDE.U32 UR10, UR4, UR8, URZ ;  /* 0x00000008040a72a5 */ /* 0x000fe4000f8e00ff */
[----:B------:R-:W-:-:S02]  /*2680*/  UISETP.GE.OR UP0, UPT, UR5, UR12, UP0 ;  /* 0x0000000c0500728c */ /* 0x000fc40008706670 */
[----:B------:R-:W-:Y:S02]  /*2690*/  UIMAD.WIDE.U32 UR14, UR5, UR8, URZ ;  /* 0x00000008050e72a5 */ /* 0x000fe4000f8e00ff */
[----:B------:R-:W-:Y:S01]  /*26a0*/  UIADD3 UR12, UPT, UPT, -UR5, URZ, URZ ;  /* 0x000000ff050c7290 */ /* 0x000fe2000fffe1ff */
[----:B------:R-:W-:Y:S01]  /*26b0*/  UMOV UR10, UR11 ;  /* 0x0000000b000a7c82 */ /* 0x000fe20008000000 */
[----:B------:R-:W-:Y:S02]  /*26c0*/  UIADD3 UR11, UPT, UPT, -UR4, URZ, URZ ;  /* 0x000000ff040b7290 */ /* 0x000fe4000fffe1ff */
[----:B------:R-:W-:-:S03]  /*26d0*/  USHF.R.U32.HI UR10, URZ, UR9, UR10 ;  /* 0x00000009ff0a7299 */ /* 0x000fc6000801160a */
[----:B------:R-:W-:Y:S01]  /*26e0*/  @!UP0 UMOV UR8, UR15 ;  /* 0x0000000f00088c82 */ /* 0x000fe20008000000 */
[----:B------:R-:W-:Y:S02]  /*26f0*/  UIMAD UR11, UR18, UR11, UR31 ;  /* 0x0000000b120b72a4 */ /* 0x000fe4000f8e021f */
[----:B------:R-:W-:Y:S02]  /*2700*/  USEL UR10, UR4, UR10, !UP3 ;  /* 0x0000000a040a7287 */ /* 0x000fe4000d800000 */
[----:B------:R-:W-:Y:S02]  /*2710*/  @!UP0 USHF.R.U32.HI UR8, URZ, UR9, UR8 ;  /* 0x00000009ff088299 */ /* 0x000fe40008011608 */
[----:B------:R-:W-:Y:S02]  /*2720*/  UIADD3 UR9, UPT, UPT, -UR10, URZ, URZ ;  /* 0x000000ff0a097290 */ /* 0x000fe4000fffe1ff */
[----:B------:R-:W-:Y:S02]  /*2730*/  @!UP0 USEL UR8, UR5, UR8, !UP3 ;  /* 0x0000000805088287 */ /* 0x000fe4000d800000 */
[----:B------:R-:W-:-:S02]  /*2740*/  UIMAD UR9, UR40, UR9, UR4 ;  /* 0x00000009280972a4 */ /* 0x000fc4000f8e0204 */
[----:B------:R-:W-:Y:S02]  /*2750*/  @!UP0 UIADD3 UR10, UPT, UPT, UR10, -UR8, URZ ;  /* 0x800000080a0a8290 */ /* 0x000fe4000fffe0ff */
[----:B------:R-:W-:Y:S02]  /*2760*/  @!UP0 UIMAD UR8, UR9, UR7, UR8 ;  /* 0x00000007090882a4 */ /* 0x000fe4000f8e0208 */
[----:B------:R-:W-:Y:S02]  /*2770*/  @!UP0 UIMAD UR4, UR40, UR10, UR5 ;  /* 0x0000000a280482a4 */ /* 0x000fe4000f8e0205 */
[----:B------:R-:W-:Y:S02]  /*2780*/  UIMAD UR7, UR20, UR12, UR37 ;  /* 0x0000000c140772a4 */ /* 0x000fe4000f8e0225 */
[----:B------:R-:W-:Y:S01]  /*2790*/  UIMAD UR31, UR4, UR18, UR11 ;  /* 0x00000012041f72a4 */ /* 0x000fe2000f8e020b */
[----:B------:R-:W-:Y:S02]  /*27a0*/  @!UP0 UMOV UR5, UR8 ;  /* 0x0000000800058c82 */ /* 0x000fe40008000000 */
[----:B------:R-:W-:-:S12]  /*27b0*/  UIMAD UR37, UR5, UR20, UR7 ;  /* 0x00000014052572a4 */ /* 0x000fd8000f8e0207 */
.L_x_40:
[----:B------:R-:W2:Y:S02]  /*27c0*/  LDCU UR4, c[0x0][0xb30] ;  /* 0x00016600ff0477ac */ /* 0x000ea40008000800 */
[----:B--2---:R-:W-:-:S09]  /*27d0*/  UISETP.NE.AND UP0, UPT, UR4, 0x1, UPT ;  /* 0x000000010400788c */ /* 0x004fd2000bf05270 */
[----:B------:R-:W-:Y:S05]  /*27e0*/  BRA.U UP0, `(.L_x_41) ;  /* 0x0000000100447547 */ /* 0x000fea000b800000 */
[----:B------:R-:W2:Y:S01]  /*27f0*/  LDCU.128 UR16, c[0x0][0xb10] ;  /* 0x00016200ff1077ac */ /* 0x000ea20008000c00 */
[----:B------:R-:W3:Y:S01]  /*2800*/  LDCU UR10, c[0x0][0xb0c] ;  /* 0x00016180ff0a77ac */ /* 0x000ee20008000800 */
[----:B------:R-:W4:Y:S01]  /*2810*/  LDCU UR7, c[0x0][0xb20] ;  /* 0x00016400ff0777ac */ /* 0x000f220008000800 */
[----:B--2---:R-:W-:Y:S02]  /*2820*/  UIMAD.WIDE.U32 UR8, UR37, UR16, URZ ;  /* 0x00000010250872a5 */ /* 0x004fe4000f8e00ff */
[----:B------:R-:W-:Y:S02]  /*2830*/  UIMAD.WIDE.U32 UR4, UR31, UR19, URZ ;  /* 0x000000131f0472a5 */ /* 0x000fe4000f8e00ff */
[----:B---3--:R-:W-:Y:S02]  /*2840*/  UISETP.NE.AND UP2, UPT, UR10, 0x1, UPT ;  /* 0x000000010a00788c */ /* 0x008fe4000bf45270 */
[----:B------:R-:W-:Y:S01]  /*2850*/  UISETP.NE.AND UP0, UPT, UR18, 0x1, UPT ;  /* 0x000000011200788c */ /* 0x000fe2000bf05270 */
[----:B------:R-:W-:-:S02]  /*2860*/  UMOV UR8, UR9 ;  /* 0x0000000900087c82 */ /* 0x000fc40008000000 */
[----:B------:R-:W-:Y:S01]  /*2870*/  UMOV UR4, UR5 ;  /* 0x0000000500047c82 */ /* 0x000fe20008000000 */
[----:B------:R-:W-:Y:S02]  /*2880*/  USHF.R.U32.HI UR17, URZ, UR17, UR8 ;  /* 0x00000011ff117299 */ /* 0x000fe40008011608 */
[----:B----4-:R-:W-:Y:S02]  /*2890*/  USHF.R.U32.HI UR4, URZ, UR7, UR4 ;  /* 0x00000007ff047299 */ /* 0x010fe40008011604 */
[----:B------:R-:W-:Y:S02]  /*28a0*/  USEL UR5, UR37, UR17, !UP2 ;  /* 0x0000001125057287 */ /* 0x000fe4000d000000 */
[----:B------:R-:W-:-:S04]  /*28b0*/  USEL UR4, UR31, UR4, !UP0 ;  /* 0x000000041f047287 */ /* 0x000fc8000c000000 */
[----:B------:R-:W-:Y:S02]  /*28c0*/  UIADD3 UR7, UPT, UPT, UR5, -UR4, URZ ;  /* 0x8000000405077290 */ /* 0x000fe4000fffe0ff */
[----:B------:R-:W-:Y:S02]  /*28d0*/  UIADD3 UR4, UPT, UPT, -UR5, UR4, URZ ;  /* 0x0000000405047290 */ /* 0x000fe4000fffe1ff */
[----:B------:R-:W-:Y:S02]  /*28e0*/  UIMAD UR31, UR7, UR18, UR31 ;  /* 0x00000012071f72a4 */ /* 0x000fe4000f8e021f */
[----:B------:R-:W-:-:S12]  /*28f0*/  UIMAD UR37, UR4, UR10, UR37 ;  /* 0x0000000a042572a4 */ /* 0x000fd8000f8e0225 */
.L_x_41:
[----:B------:R-:W-:Y:S01]  /*2900*/  VIADD R11, R11, 0x1 ;  /* 0x000000010b0b7836 */ /* 0x000fe20000000000 */
[----:B------:R-:W-:Y:S02]  /*2910*/  R2UR UR5, R87 ;  /* 0x00000000570572ca */ /* 0x000fe400000e0000 */
[----:B------:R-:W-:Y:S02]  /*2920*/  R2UR UR4, R86 ;  /* 0x00000000560472ca */ /* 0x000fe400000e0000 */
[C---:B------:R-:W-:Y:S02]  /*2930*/  ISETP.NE.AND P0, PT, R11.reuse, 0x2, PT ;  /* 0x000000020b00780c */ /* 0x040fe40003f05270 */
[----:B------:R-:W-:Y:S02]  /*2940*/  PLOP3.LUT P1, PT, PT, PT, PT, 0x80, 0x8 ;  /* 0x000000000008781c */ /* 0x000fe40003f2f070 */
[----:B------:R-:W-:Y:S02]  /*2950*/  SEL R3, RZ, 0x1, P0 ;  /* 0x00000001ff037807 */ /* 0x000fe40000000000 */
[----:B------:R-:W-:-:S02]  /*2960*/  SEL R11, R11, RZ, P0 ;  /* 0x000000ff0b0b7207 */ /* 0x000fc40000000000 */
[----:B------:R-:W-:Y:S01]  /*2970*/  LOP3.LUT R10, R10, R3, RZ, 0x3c, !PT ;  /* 0x000000030a0a7212 */ /* 0x000fe200078e3cff */
[----:B------:R-:W-:Y:S02]  /*2980*/  UIADD3 UR25, UPT, UPT, UR37, UR5, URZ ;  /* 0x0000000525197290 */ /* 0x000fe4000fffe0ff */
[----:B------:R-:W-:Y:S01]  /*2990*/  UIADD3 UR32, UPT, UPT, UR31, UR4, URZ ;  /* 0x000000041f207290 */ /* 0x000fe2000fffe0ff */
[----:B------:R-:W-:Y:S11]  /*29a0*/  BRA.U UP1, `(.L_x_42) ;  /* 0xfffffff101387547 */ /* 0x000ff6000b83ffff */
[----:B------:R-:W-:Y:S01]  /*29b0*/  UIADD3 UR13, UPT, UPT, UR13, 0x28, URZ ;  /* 0x000000280d0d7890 */ /* 0x000fe2000fffe0ff */
[----:B------:R-:W-:-:S03]  /*29c0*/  SHF.L.U32 R3, R12, 0x1f, RZ ;  /* 0x0000001f0c037819 */ /* 0x000fc600000006ff */
[----:B------:R-:W-:-:S09]  /*29d0*/  ULEA UR4, UR6, UR13, 0x3 ;  /* 0x0000000d06047291 */ /* 0x000fd2000f8e18ff */
[----:B------:R-:W2:Y:S02]  /*29e0*/  SYNCS.PHASECHK.TRANS64.TRYWAIT P0, [UR4], R3 ;  /* 0x00000003ff0075a7 */ /* 0x000ea40008001104 */
[----:B--2---:R-:W-:Y:S05]  /*29f0*/  @!P0 BRA `(.L_x_43) ;  /* 0x00000058009c8947 */ /* 0x004fea0003800000 */
.L_x_139:
[----:B------:R-:W-:-:S04]  /*2a00*/  UIADD3 UR4, UPT, UPT, UR6, 0x1, URZ ;  /* 0x0000000106047890 */ /* 0x000fc8000fffe0ff */
[----:B------:R-:W-:-:S04]  /*2a10*/  UISETP.NE.AND UP0, UPT, UR4, 0x5, UPT ;  /* 0x000000050400788c */ /* 0x000fc8000bf05270 */
[----:B------:R-:W-:Y:S02]  /*2a20*/  USEL UR6, URZ, 0x1, UP0 ;  /* 0x00000001ff067887 */ /* 0x000fe40008000000 */
[----:B------:R-:W-:-:S04]  /*2a30*/  USEL UR4, UR4, URZ, UP0 ;  /* 0x000000ff04047287 */ /* 0x000fc80008000000 */
[----:B------:R-:W-:Y:S01]  /*2a40*/  ULEA UR5, UR4, UR13, 0x3 ;  /* 0x0000000d04057291 */ /* 0x000fe2000f8e18ff */
[----:B------:R-:W-:-:S04]  /*2a50*/  LOP3.LUT R2, R12, UR6, RZ, 0x3c, !PT ;  /* 0x000000060c027c12 */ /* 0x000fc8000f8e3cff */
[----:B-1----:R-:W-:-:S04]  /*2a60*/  SHF.L.U32 R3, R2, 0x1f, RZ ;  /* 0x0000001f02037819 */ /* 0x002fc800000006ff */
[----:B------:R-:W1:Y:S02]  /*2a70*/  SYNCS.PHASECHK.TRANS64.TRYWAIT P0, [UR5], R3 ;  /* 0x00000003ff0075a7 */ /* 0x000e640008001105 */
[----:B-1----:R-:W-:Y:S05]  /*2a80*/  @!P0 BRA `(.L_x_44) ;  /* 0x0000005800908947 */ /* 0x002fea0003800000 */
.L_x_141:
        /* <DEDUP_REMOVED lines=9> */
.L_x_143:
        /* <DEDUP_REMOVED lines=9> */
.L_x_145:
[----:B------:R-:W-:-:S04]  /*2bb0*/  UIADD3 UR4, UPT, UPT, UR4, 0x1, URZ ;  /* 0x0000000104047890 */ /* 0x000fc8000fffe0ff */
[----:B------:R-:W-:-:S04]  /*2bc0*/  UISETP.NE.AND UP0, UPT, UR4, 0x5, UPT ;  /* 0x000000050400788c */ /* 0x000fc8000bf05270 */
[----:B------:R-:W-:Y:S02]  /*2bd0*/  USEL UR5, URZ, 0x1, UP0 ;  /* 0x00000001ff057887 */ /* 0x000fe40008000000 */
[----:B------:R-:W-:-:S04]  /*2be0*/  USEL UR4, UR4, URZ, UP0 ;  /* 0x000000ff04047287 */ /* 0x000fc80008000000 */
[----:B------:R-:W-:Y:S01]  /*2bf0*/  ULEA UR4, UR4, UR13, 0x3 ;  /* 0x0000000d04047291 */ /* 0x000fe2000f8e18ff */
[----:B-1----:R-:W-:-:S04]  /*2c00*/  LOP3.LUT R3, R2, UR5, RZ, 0x3c, !PT ;  /* 0x0000000502037c12 */ /* 0x002fc8000f8e3cff */
[----:B------:R-:W-:Y:S01]  /*2c10*/  SHF.L.U32 R3, R3, 0x1f, RZ ;  /* 0x0000001f03037819 */ /* 0x000fe200000006ff */
[----:B------:R-:W-:-:S07]  /*2c20*/  IMAD.U32 R0, RZ, RZ, UR4 ;  /* 0x00000004ff007e24 */ /* 0x000fce000f8e00ff */
.L_x_47:
[----:B-1----:R1:W2:Y:S02]  /*2c30*/  SYNCS.PHASECHK.TRANS64.TRYWAIT P0, [R0+URZ], R3 ;  /* 0x00000003000075a7 */ /* 0x0022a400080011ff */
[----:B--2---:R-:W-:Y:S05]  /*2c40*/  @!P0 NANOSLEEP.SYNCS 0x989680 ;  /* 0x009896800000895d */ /* 0x004fea0003900000 */
[----:B------:R-:W2:Y:S02]  /*2c50*/  @!P0 SYNCS.PHASECHK.TRANS64 P0, [R0+URZ], R3 ;  /* 0x00000003000085a7 */ /* 0x000ea400080010ff */
[----:B--2---:R-:W-:Y:S05]  /*2c60*/  @P0 EXIT ;  /* 0x000000000000094d */ /* 0x004fea0003800000 */
[----:B------:R-:W-:Y:S05]  /*2c70*/  BRA `(.L_x_47) ;  /* 0xfffffffc00ec7947 */ /* 0x000fea000383ffff */
.L_x_22:
[----:B------:R-:W1:Y:S02]  /*2c80*/  S2UR UR4, SR_CgaCtaId ;  /* 0x00000000000479c3 */ /* 0x000e640000008800 */
[----:B-1----:R-:W-:-:S04]  /*2c90*/  UISETP.NE.AND UP0, UPT, UR4, URZ, UPT ;  /* 0x000000ff0400728c */ /* 0x002fc8000bf05270 */
[----:B------:R-:W-:-:S09]  /*2ca0*/  UISETP.NE.OR UP0, UPT, UR13, 0x1, UP0 ;  /* 0x000000010d00788c */ /* 0x000fd20008705670 */
[----:B------:R-:W-:Y:S05]  /*2cb0*/  BRA.U UP0, `(.L_x_48) ;  /* 0x00000005004c7547 */ /* 0x000fea000b800000 */
[----:B------:R-:W1:Y:S01]  /*2cc0*/  S2UR UR5, SR_CgaCtaId ;  /* 0x00000000000579c3 */ /* 0x000e620000008800 */
[----:B------:R-:W-:Y:S01]  /*2cd0*/  UMOV UR4, 0x400 ;  /* 0x0000040000047882 */ /* 0x000fe20000000000 */
[----:B------:R-:W-:Y:S01]  /*2ce0*/  ISETP.GE.U32.AND P2, PT, R3, 0x4, PT ;  /* 0x000000040300780c */ /* 0x000fe20003f46070 */
[----:B------:R-:W-:Y:S01]  /*2cf0*/  IMAD.MOV.U32 R12, RZ, RZ, 0x1 ;  /* 0x00000001ff0c7424 */ /* 0x000fe200078e00ff */
[----:B------:R-:W-:Y:S02]  /*2d00*/  CS2R R10, SRZ ;  /* 0x00000000000a7805 */ /* 0x000fe4000001ff00 */
[----:B------:R-:W-:Y:S01]  /*2d10*/  CS2R R8, SRZ ;  /* 0x0000000000087805 */ /* 0x000fe2000001ff00 */
[----:B-1----:R-:W-:-:S03]  /*2d20*/  ULEA UR6, UR5, UR4, 0x18 ;  /* 0x0000000405067291 */ /* 0x002fc6000f8ec0ff */
[----:B------:R-:W-:-:S09]  /*2d30*/  UMOV UR5, URZ ;  /* 0x000000ff00057c82 */ /* 0x000fd20008000000 */
.L_x_52:
[----:B------:R-:W-:Y:S02]  /*2d40*/  LEA R0, R8, UR6, 0x3 ;  /* 0x0000000608007c11 */ /* 0x000fe4000f8e18ff */
[----:B------:R-:W-:-:S03]  /*2d50*/  SHF.L.U32 R5, R9, 0x1f, RZ ;  /* 0x0000001f09057819 */ /* 0x000fc600000006ff */
[----:B------:R-:W-:Y:S01]  /*2d60*/  VIADD R4, R0, 0x100 ;  /* 0x0000010000047836 */ /* 0x000fe20000000000 */
[----:B------:R-:W1:Y:S02]  /*2d70*/  SYNCS.PHASECHK.TRANS64.TRYWAIT P0, [R0+URZ+0xf0], R5 ;  /* 0x0000f005000075a7 */ /* 0x000e6400080011ff */
[----:B-1----:R-:W-:Y:S05]  /*2d80*/  @!P0 BRA `(.L_x_49) ;  /* 0x0000005800188947 */ /* 0x002fea0003800000 */
.L_x_146:
[----:B------:R-:W-:Y:S01]  /*2d90*/  ULEA UR4, UR5, UR6, 0x3 ;  /* 0x0000000605047291 */ /* 0x000fe2000f8e18ff */
[----:B------:R-:W-:Y:S01]  /*2da0*/  PRMT R4, RZ, 0x654, R4 ;  /* 0x00000654ff047816 */ /* 0x000fe20000000004 */
[----:B-1----:R-:W-:Y:S01]  /*2db0*/  @!P2 IMAD.MOV.U32 R5, RZ, RZ, 0x10 ;  /* 0x00000010ff05a424 */ /* 0x002fe200078e00ff */
[----:B------:R-:W-:Y:S01]  /*2dc0*/  SHF.L.U32 R7, R12, 0x1f, RZ ;  /* 0x0000001f0c077819 */ /* 0x000fe200000006ff */
[----:B------:R-:W-:Y:S01]  /*2dd0*/  UIADD3 UR7, UPT, UPT, UR4, 0x90, URZ ;  /* 0x0000009004077890 */ /* 0x000fe2000fffe0ff */
[----:B------:R1:W-:Y:S05]  /*2de0*/  SYNCS.ARRIVE.TRANS64.RED.A1T0 RZ, [R4+URZ], RZ ;  /* 0x000000ff04ff79a7 */ /* 0x0003ea00081004ff */
[----:B------:R-:W-:Y:S01]  /*2df0*/  IMAD.U32 R0, RZ, RZ, UR7 ;  /* 0x00000007ff007e24 */ /* 0x000fe2000f8e00ff */
[----:B------:R-:W2:Y:S04]  /*2e00*/  SYNCS.PHASECHK.TRANS64.TRYWAIT P0, [UR4+0xa0], R7 ;  /* 0x0000a007ff0075a7 */ /* 0x000ea80008001104 */
[----:B------:R-:W-:Y:S01]  /*2e10*/  PRMT R13, R3, 0x654, R0 ;  /* 0x00000654030d7816 */ /* 0x000fe20000000000 */
[----:B-12---:R-:W-:Y:S06]  /*2e20*/  @!P0 BRA `(.L_x_50) ;  /* 0x0000005800048947 */ /* 0x006fec0003800000 */
.L_x_148:
[----:B------:R-:W-:Y:S01]  /*2e30*/  ULEA UR8, UR5, UR6, 0x4 ;  /* 0x0000000605087291 */ /* 0x000fe2000f8e20ff */
[----:B------:R-:W-:Y:S01]  /*2e40*/  SEL R2, R13, R2, !P2 ;  /* 0x000000020d027207 */ /* 0x000fe20005000000 */
[----:B------:R-:W-:Y:S01]  /*2e50*/  UIADD3 UR9, UPT, UPT, UR4, 0x90, URZ ;  /* 0x0000009004097890 */ /* 0x000fe2000fffe0ff */
[----:B-1----:R-:W-:Y:S01]  /*2e60*/  LEA R0, R11, UR6, 0x3 ;  /* 0x000000060b007c11 */ /* 0x002fe2000f8e18ff */
[----:B------:R-:W-:Y:S01]  /*2e70*/  UIADD3 UR8, UPT, UPT, UR8, 0x120, URZ ;  /* 0x0000012008087890 */ /* 0x000fe2000fffe0ff */
[----:B------:R1:W-:Y:S01]  /*2e80*/  @!P2 SYNCS.ARRIVE.TRANS64.RED RZ, [R2+URZ], R5 ;  /* 0x0000000502ffa9a7 */ /* 0x0003e200080004ff */
[----:B------:R-:W-:Y:S01]  /*2e90*/  UIADD3 UR4, UPT, UPT, UR5, 0x1, URZ ;  /* 0x0000000105047890 */ /* 0x000fe2000fffe0ff */
[----:B------:R-:W-:-:S03]  /*2ea0*/  VIADD R8, R8, 0x1 ;  /* 0x0000000108087836 */ /* 0x000fc60000000000 */
[----:B------:R-:W-:Y:S02]  /*2eb0*/  UISETP.NE.AND UP0, UPT, UR4, 0x2, UPT ;  /* 0x000000020400788c */ /* 0x000fe4000bf05270 */
[----:B------:R-:W-:Y:S01]  /*2ec0*/  ISETP.NE.AND P0, PT, R8, 0x2, PT ;  /* 0x000000020800780c */ /* 0x000fe20003f05270 */
[----:B------:R-:W-:Y:S06]  /*2ed0*/  UGETNEXTWORKID.BROADCAST [UR8], [UR9] ;  /* 0x00000000080073ca */ /* 0x000fec0008000100 */
[----:B------:R-:W-:Y:S02]  /*2ee0*/  USEL UR7, URZ, 0x1, UP0 ;  /* 0x00000001ff077887 */ /* 0x000fe40008000000 */
[----:B------:R-:W-:-:S04]  /*2ef0*/  USEL UR5, UR4, URZ, UP0 ;  /* 0x000000ff04057287 */ /* 0x000fc80008000000 */
[----:B------:R-:W-:Y:S02]  /*2f00*/  LOP3.LUT R12, R12, UR7, RZ, 0x3c, !PT ;  /* 0x000000070c0c7c12 */ /* 0x000fe4000f8e3cff */
[----:B-1----:R-:W-:-:S04]  /*2f10*/  SHF.L.U32 R5, R10, 0x1f, RZ ;  /* 0x0000001f0a057819 */ /* 0x002fc800000006ff */
[----:B------:R-:W1:Y:S02]  /*2f20*/  SYNCS.PHASECHK.TRANS64.TRYWAIT P1, [R0+URZ+0x90], R5 ;  /* 0x00009005000075a7 */ /* 0x000e6400080211ff */
[----:B-1----:R-:W-:Y:S05]  /*2f30*/  @!P1 BRA `(.L_x_51) ;  /* 0x0000005400d89947 */ /* 0x002fea0003800000 */
.L_x_149:
[C---:B------:R-:W-:Y:S01]  /*2f40*/  LEA R4, R11.reuse, UR6, 0x4 ;  /* 0x000000060b047c11 */ /* 0x040fe2000f8e20ff */
[----:B-1----:R-:W-:Y:S01]  /*2f50*/  VIADD R0, R0, 0xa0 ;  /* 0x000000a000007836 */ /* 0x002fe20000000000 */
[----:B------:R-:W-:Y:S01]  /*2f60*/  SEL R8, R8, RZ, P0 ;  /* 0x000000ff08087207 */ /* 0x000fe20000000000 */
[----:B------:R-:W-:-:S03]  /*2f70*/  VIADD R11, R11, 0x1 ;  /* 0x000000010b0b7836 */ /* 0x000fc60000000000 */
[----:B------:R-:W1:Y:S01]  /*2f80*/  LDS.128 R4, [R4+0x120] ;  /* 0x0001200004047984 */ /* 0x000e620000000c00 */
[----:B------:R-:W-:Y:S02]  /*2f90*/  PRMT R0, RZ, 0x654, R0 ;  /* 0x00000654ff007816 */ /* 0x000fe40000000000 */
[C---:B------:R-:W-:Y:S01]  /*2fa0*/  ISETP.NE.AND P1, PT, R11.reuse, 0x2, PT ;  /* 0x000000020b00780c */ /* 0x040fe20003f25270 */
[----:B------:R-:W-:Y:S01]  /*2fb0*/  @!PT LDS RZ, [RZ] ;  /* 0x00000000fffff984 */ /* 0x000fe20000000800 */
[----:B------:R-:W-:Y:S01]  /*2fc0*/  @!PT LDS RZ, [RZ] ;  /* 0x00000000fffff984 */ /* 0x000fe20000000800 */
[----:B------:R-:W-:Y:S01]  /*2fd0*/  @!PT LDS RZ, [RZ] ;  /* 0x00000000fffff984 */ /* 0x000fe20000000800 */
[----:B------:R-:W-:Y:S01]  /*2fe0*/  @!PT LDS RZ, [RZ] ;  /* 0x00000000fffff984 */ /* 0x000fe20000000800 */
[----:B------:R2:W-:Y:S06]  /*2ff0*/  MEMBAR.ALL.CTA ;  /* 0x0000000000007992 */ /* 0x0005ec0000008000 */
[----:B--2---:R-:W2:Y:S01]  /*3000*/  FENCE.VIEW.ASYNC.S ;  /* 0x00000000000073c6 */ /* 0x004ea20000000000 */
[----:B------:R-:W-:Y:S01]  /*3010*/  SEL R11, R11, RZ, P1 ;  /* 0x000000ff0b0b7207 */ /* 0x000fe20000800000 */
[----:B--2---:R2:W-:Y:S01]  /*3020*/  SYNCS.ARRIVE.TRANS64.RED.A1T0 RZ, [R0+URZ], RZ ;  /* 0x000000ff00ff79a7 */ /* 0x0045e200081004ff */
[----:B-1----:R-:W-:-:S02]  /*3030*/  LOP3.LUT P3, RZ, R6, 0x1, RZ, 0xc0, !PT ;  /* 0x0000000106ff7812 */ /* 0x002fc4000786c0ff */
[----:B------:R-:W-:-:S04]  /*3040*/  SEL R5, RZ, 0x1, P1 ;  /* 0x00000001ff057807 */ /* 0x000fc80000800000 */
[----:B------:R-:W-:Y:S02]  /*3050*/  LOP3.LUT R10, R10, R5, RZ, 0x3c, !PT ;  /* 0x000000050a0a7212 */ /* 0x000fe400078e3cff */
[----:B--2---:R-:W-:-:S04]  /*3060*/  SEL R0, RZ, 0x1, P0 ;  /* 0x00000001ff007807 */ /* 0x004fc80000000000 */
[----:B------:R-:W-:Y:S01]  /*3070*/  LOP3.LUT R9, R9, R0, RZ, 0x3c, !PT ;  /* 0x0000000009097212 */ /* 0x000fe200078e3cff */
[----:B------:R-:W-:Y:S06]  /*3080*/  @P3 BRA `(.L_x_52) ;  /* 0xfffffffc002c3947 */ /* 0x000fec000383ffff */
[----:B------:R-:W-:Y:S01]  /*3090*/  ULEA UR4, UR5, UR6, 0x3 ;  /* 0x0000000605047291 */ /* 0x000fe2000f8e18ff */
[----:B------:R-:W-:-:S08]  /*30a0*/  SHF.L.U32 R3, R12, 0x1f, RZ ;  /* 0x0000001f0c037819 */ /* 0x000fd000000006ff */
[----:B------:R-:W1:Y:S02]  /*30b0*/  SYNCS.PHASECHK.TRANS64 P0, [UR4+0xa0], R3 ;  /* 0x0000a003ff0075a7 */ /* 0x000e640008001004 */
[----:B-1----:R-:W-:Y:S05]  /*30c0*/  @P0 BRA `(.L_x_53) ;  /* 0x0000000000080947 */ /* 0x002fea0003800000 */
[----:B------:R-:W1:Y:S02]  /*30d0*/  SYNCS.PHASECHK.TRANS64.TRYWAIT P0, [UR4+0xa0], R3 ;  /* 0x0000a003ff0075a7 */ /* 0x000e640008001104 */
[----:B-1----:R-:W-:Y:S05]  /*30e0*/  @!P0 BRA `(.L_x_54) ;  /* 0x0000005400808947 */ /* 0x002fea0003800000 */
.L_x_53:
[----:B------:R-:W-:-:S04]  /*30f0*/  UIADD3 UR7, UPT, UPT, UR5, 0x1, URZ ;  /* 0x0000000105077890 */ /* 0x000fc8000fffe0ff */
[----:B------:R-:W-:-:S04]  /*3100*/  UISETP.NE.AND UP0, UPT, UR7, 0x2, UPT ;  /* 0x000000020700788c */ /* 0x000fc8000bf05270 */
[----:B------:R-:W-:Y:S02]  /*3110*/  USEL UR8, URZ, 0x1, UP0 ;  /* 0x00000001ff087887 */ /* 0x000fe40008000000 */
[----:B------:R-:W-:-:S04]  /*3120*/  USEL UR7, UR7, URZ, UP0 ;  /* 0x000000ff07077287 */ /* 0x000fc80008000000 */
[----:B------:R-:W-:Y:S01]  /*3130*/  ULEA UR7, UR7, UR6, 0x3 ;  /* 0x0000000607077291 */ /* 0x000fe2000f8e18ff */
[----:B-1----:R-:W-:-:S04]  /*3140*/  LOP3.LUT R3, R12, UR8, RZ, 0x3c, !PT ;  /* 0x000000080c037c12 */ /* 0x002fc8000f8e3cff */
[----:B------:R-:W-:-:S04]  /*3150*/  SHF.L.U32 R0, R3, 0x1f, RZ ;  /* 0x0000001f03007819 */ /* 0x000fc800000006ff */
[----:B------:R-:W1:Y:S02]  /*3160*/  SYNCS.PHASECHK.TRANS64 P0, [UR7+0xa0], R0 ;  /* 0x0000a000ff0075a7 */ /* 0x000e640008001007 */
[----:B-1----:R-:W-:Y:S05]  /*3170*/  @P0 EXIT ;  /* 0x000000000000094d */ /* 0x002fea0003800000 */
[----:B------:R-:W-:Y:S02]  /*3180*/  SHF.L.U32 R3, R3, 0x1f, RZ ;  /* 0x0000001f03037819 */ /* 0x000fe400000006ff */
[----:B------:R-:W-:-:S07]  /*3190*/  MOV R0, UR7 ;  /* 0x0000000700007c02 */ /* 0x000fce0008000f00 */
.L_x_55:
[----:B-1----:R1:W2:Y:S02]  /*31a0*/  SYNCS.PHASECHK.TRANS64.TRYWAIT P0, [R0+URZ+0xa0], R3 ;  /* 0x0000a003000075a7 */ /* 0x0022a400080011ff */
[----:B--2---:R-:W-:Y:S05]  /*31b0*/  @!P0 NANOSLEEP.SYNCS 0x989680 ;  /* 0x009896800000895d */ /* 0x004fea0003900000 */
[----:B------:R-:W2:Y:S02]  /*31c0*/  @!P0 SYNCS.PHASECHK.TRANS64 P0, [R0+URZ+0xa0], R3 ;  /* 0x0000a003000085a7 */ /* 0x000ea400080010ff */
[----:B--2---:R-:W-:Y:S05]  /*31d0*/  @P0 EXIT ;  /* 0x000000000000094d */ /* 0x004fea0003800000 */
[----:B------:R-:W-:Y:S05]  /*31e0*/  BRA `(.L_x_55) ;  /* 0xfffffffc00ec7947 */ /* 0x000fea000383ffff */
.L_x_48:
[----:B------:R-:W-:Y:S05]  /*31f0*/  BRA.U UP4, `(.L_x_56) ;  /* 0x0000001104a47547 */ /* 0x000fea000b800000 */
[----:B------:R-:W1:Y:S01]  /*3200*/  S2UR UR7, SR_CgaCtaId ;  /* 0x00000000000779c3 */ /* 0x000e620000008800 */
[----:B------:R-:W-:Y:S01]  /*3210*/  UMOV UR4, 0x40 ;  /* 0x0000004000047882 */ /* 0x000fe20000000000 */
[----:B------:R-:W-:Y:S01]  /*3220*/  NOP ;  /* 0x0000000000007918 */ /* 0x000fe20000000000 */
[----:B------:R-:W-:Y:S01]  /*3230*/  UMOV UR6, 0x400 ;  /* 0x0000040000067882 */ /* 0x000fe20000000000 */
[----:B-1----:R-:W-:Y:S02]  /*3240*/  ULEA UR5, UR7, UR4, 0x18 ;  /* 0x0000000407057291 */ /* 0x002fe4000f8ec0ff */
[----:B------:R-:W-:-:S07]  /*3250*/  ULEA UR6, UR7, UR6, 0x18 ;  /* 0x0000000607067291 */ /* 0x000fce000f8ec0ff */
[----:B------:R-:W1:Y:S02]  /*3260*/  LDS.U8 R3, [UR5+0x1c] ;  /* 0x00001c05ff037984 */ /* 0x000e640008000000 */
[----:B-1----:R-:W-:-:S13]  /*3270*/  ISETP.NE.AND P0, PT, R3, RZ, PT ;  /* 0x000000ff0300720c */ /* 0x002fda0003f05270 */
[----:B------:R-:W-:Y:S05]  /*3280*/  @P0 BRA `(.L_x_57) ;  /* 0x0000000400080947 */ /* 0x000fea0003800000 */
[----:B------:R-:W-:Y:S02]  /*3290*/  UISETP.NE.U32.AND UP1, UPT, UR33, 0x1, UPT ;  /* 0x000000012100788c */ /* 0x000fe4000bf25070 */
[----:B------:R-:W-:-:S07]  /*32a0*/  UIADD3 UR7, UPT, UPT, UR5, 0x8, URZ ;  /* 0x0000000805077890 */ /* 0x000fce000fffe0ff */
[----:B------:R-:W-:Y:S05]  /*32b0*/  BRA.U !UP1, `(.L_x_58) ;  /* 0x00000001099c7547 */ /* 0x000fea000b800000 */
[----:B------:R-:W-:Y:S01]  /*32c0*/  ELECT P0, URZ, PT ;  /* 0x0000000000ff782f */ /* 0x000fe20003800000 */
[----:B------:R-:W-:-:S12]  /*32d0*/  BSSY B0, `(.L_x_58) ;  /* 0x0000025000007945 */ /* 0x000fd80003800000 */
[----:B------:R-:W-:Y:S05]  /*32e0*/  @!P0 BRA `(.L_x_59) ;  /* 0x00000000008c8947 */ /* 0x000fea0003800000 */
[----:B------:R-:W-:-:S05]  /*32f0*/  UMOV UR4, 0x10 ;  /* 0x0000001000047882 */ /* 0x000fca0000000000 */
[----:B------:R-:W-:Y:S04]  /*3300*/  DEPBAR.LE SB1, 0x36 ;  /* 0x00009d800000791a */ /* 0x000fe80000000000 */
[----:B------:R-:W1:Y:S02]  /*3310*/  UTCATOMSWS.2CTA.FIND_AND_SET.ALIGN UP0, UR4, UR4 ;  /* 0x00000004000475e3 */ /* 0x000e640008200800 */
[----:B-1----:R-:W-:Y:S01]  /*3320*/  MOV R10, UR4 ;  /* 0x00000004000a7c02 */ /* 0x002fe20008000f00 */
[----:B------:R-:W-:Y:S06]  /*3330*/  BRA.U UP0, `(.L_x_60) ;  /* 0x0000000100187547 */ /* 0x000fec000b800000 */
.L_x_61:
[----:B------:R-:W-:Y:S05]  /*3340*/  NANOSLEEP 0x64 ;  /* 0x000000640000795d */ /* 0x000fea0003800000 */
[----:B------:R-:W-:-:S05]  /*3350*/  UMOV UR4, 0x10 ;  /* 0x0000001000047882 */ /* 0x000fca0000000000 */
[----:B------:R-:W-:Y:S04]  /*3360*/  DEPBAR.LE SB1, 0x36 ;  /* 0x00009d800000791a */ /* 0x000fe80000000000 */
[----:B------:R-:W1:Y:S02]  /*3370*/  UTCATOMSWS.2CTA.FIND_AND_SET.ALIGN UP0, UR4, UR4 ;  /* 0x00000004000475e3 */ /* 0x000e640008200800 */
[----:B-1----:R-:W-:Y:S01]  /*3380*/  MOV R10, UR4 ;  /* 0x00000004000a7c02 */ /* 0x002fe20008000f00 */
[----:B------:R-:W-:Y:S05]  /*3390*/  BRA.U !UP0, `(.L_x_61) ;  /* 0xfffffffd08e87547 */ /* 0x000fea000b83ffff */
.L_x_60:
[----:B------:R-:W1:Y:S01]  /*33a0*/  LDS R6, [UR5+0x10] ;  /* 0x00001005ff067984 */ /* 0x000e620008000800 */
[----:B------:R-:W-:Y:S01]  /*33b0*/  IMAD.U32 R3, RZ, RZ, UR6 ;  /* 0x00000006ff037e24 */ /* 0x000fe2000f8e00ff */
[----:B------:R-:W-:-:S03]  /*33c0*/  MOV R4, UR34 ;  /* 0x0000002200047c02 */ /* 0x000fc60008000f00 */
[----:B------:R-:W-:Y:S01]  /*33d0*/  VIADD R3, R3, 0x140 ;  /* 0x0000014003037836 */ /* 0x000fe20000000000 */
[----:B-1----:R-:W-:-:S04]  /*33e0*/  SHF.L.U32 R6, R6, 0x1f, RZ ;  /* 0x0000001f06067819 */ /* 0x002fc800000006ff */
[----:B------:R-:W1:Y:S02]  /*33f0*/  SYNCS.PHASECHK.TRANS64.TRYWAIT P0, [UR5+0x8], R6 ;  /* 0x00000806ff0075a7 */ /* 0x000e640008001105 */
[----:B-1----:R-:W-:Y:S05]  /*3400*/  @P0 BRA `(.L_x_62) ;  /* 0x0000000000080947 */ /* 0x002fea0003800000 */
[----:B------:R-:W1:Y:S02]  /*3410*/  SYNCS.PHASECHK.TRANS64.TRYWAIT P0, [UR5+0x8], R6 ;  /* 0x00000806ff0075a7 */ /* 0x000e640008001105 */
[----:B-1----:R-:W-:Y:S05]  /*3420*/  @!P0 BRA `(.L_x_63) ;  /* 0x0000005000c88947 */ /* 0x002fea0003800000 */
.L_x_62:
[----:B------:R-:W-:Y:S01]  /*3430*/  PRMT R4, R4, 0x654, R3 ;  /* 0x0000065404047816 */ /* 0x000fe20000000003 */
[----:B------:R-:W-:Y:S01]  /*3440*/  HFMA2 R3, -RZ, RZ, 0, 5.9604644775390625e-08 ;  /* 0x00000001ff037431 */ /* 0x000fe200000001ff */
[----:B------:R-:W-:Y:S01]  /*3450*/  UPRMT UR4, UR34, 0x654, UR7 ;  /* 0x0000065422047896 */ /* 0x000fe20008000007 */
[----:B------:R-:W-:Y:S02]  /*3460*/  IMAD.MOV.U32 R7, RZ, RZ, 0xffff ;  /* 0x0000ffffff077424 */ /* 0x000fe400078e00ff */
[----:B-1----:R-:W-:Y:S02]  /*3470*/  IMAD.MOV.U32 R6, RZ, RZ, 0x4 ;  /* 0x00000004ff067424 */ /* 0x002fe400078e00ff */
[----:B------:R-:W-:Y:S01]  /*3480*/  IMAD.SHL.U32 R9, R10, 0x20, RZ ;  /* 0x000000200a097824 */ /* 0x000fe200078e00ff */
[----:B------:R-:W-:Y:S02]  /*3490*/  MOV R5, UR4 ;  /* 0x0000000400057c02 */ /* 0x000fe40008000f00 */
[-C--:B------:R-:W-:Y:S01]  /*34a0*/  SHF.L.U32 R8, R7, R10.reuse, RZ ;  /* 0x0000000a07087219 */ /* 0x080fe200000006ff */
[----:B------:R1:W-:Y:S01]  /*34b0*/  SYNCS.ARRIVE.TRANS64.RED RZ, [UR4], R6 ;  /* 0x00000006ffff79a7 */ /* 0x0003e20008000404 */
[----:B------:R-:W-:Y:S01]  /*34c0*/  SHF.L.U32 R7, R3, R10, RZ ;  /* 0x0000000a03077219 */ /* 0x000fe200000006ff */
[----:B------:R1:W-:Y:S04]  /*34d0*/  STS [UR6+0x140], R9 ;  /* 0x00014009ff007988 */ /* 0x0003e80008000806 */
[----:B------:R1:W-:Y:S04]  /*34e0*/  STAS [R4.64], R10 ;  /* 0x0000000a04007dbd */ /* 0x0003e8000c0008ff */
[----:B------:R1:W-:Y:S04]  /*34f0*/  ATOMS.OR RZ, [UR5+0x14], R8 ;  /* 0x00001408ffff798c */ /* 0x0003e8000b000005 */
[----:B------:R1:W-:Y:S04]  /*3500*/  ATOMS.OR RZ, [UR5+0x18], R7 ;  /* 0x00001807ffff798c */ /* 0x0003e8000b000005 */
[----:B------:R1:W-:Y:S02]  /*3510*/  ATOMS.XOR RZ, [UR5+0x10], R3 ;  /* 0x00001003ffff798c */ /* 0x0003e4000b800005 */
.L_x_59:
[----:B------:R-:W-:Y:S05]  /*3520*/  BSYNC B0 ;  /* 0x0000000000007941 */ /* 0x000fea0003800000 */
.L_x_58:
[----:B------:R-:W-:Y:S05]  /*3530*/  BRA.U UP1, `(.L_x_64) ;  /* 0x00000001016c7547 */ /* 0x000fea000b800000 */
[----:B------:R-:W-:-:S03]  /*3540*/  UMOV UR4, 0xffffffff ;  /* 0xffffffff00047882 */ /* 0x000fc60000000000 */
[----:B------:R-:W-:Y:S05]  /*3550*/  BRA.DIV UR4, `(.L_x_65) ;  /* 0x0000005204947947 */ /* 0x000fea000b800000 */
[----:B------:R-:W-:-:S13]  /*3560*/  ELECT P0, URZ, PT ;  /* 0x0000000000ff782f */ /* 0x000fda0003800000 */
.L_x_153:
[----:B------:R-:W-:Y:S05]  /*3570*/  @!P0 BRA `(.L_x_64) ;  /* 0x00000000005c8947 */ /* 0x000fea0003800000 */
[----:B-1----:R-:W1:Y:S02]  /*3580*/  LDS R4, [UR5+0x10] ;  /* 0x00001005ff047984 */ /* 0x002e640008000800 */
[----:B-1----:R-:W-:-:S04]  /*3590*/  SHF.L.U32 R4, R4, 0x1f, RZ ;  /* 0x0000001f04047819 */ /* 0x002fc800000006ff */
[----:B------:R-:W1:Y:S02]  /*35a0*/  SYNCS.PHASECHK.TRANS64.TRYWAIT P0, [UR5+0x8], R4 ;  /* 0x00000804ff0075a7 */ /* 0x000e640008001105 */
[----:B-1----:R-:W-:Y:S05]  /*35b0*/  @P0 BRA `(.L_x_66) ;  /* 0x0000000000080947 */ /* 0x002fea0003800000 */
[----:B------:R-:W1:Y:S02]  /*35c0*/  SYNCS.PHASECHK.TRANS64.TRYWAIT P0, [UR5+0x8], R4 ;  /* 0x00000804ff0075a7 */ /* 0x000e640008001105 */
[----:B-1----:R-:W-:Y:S05]  /*35d0*/  @!P0 BRA `(.L_x_67) ;  /* 0x0000005000988947 */ /* 0x002fea0003800000 */
.L_x_66:
[----:B------:R-:W2:Y:S01]  /*35e0*/  LDS R6, [UR6+0x140] ;  /* 0x00014006ff067984 */ /* 0x000ea20008000800 */
[----:B-1----:R-:W-:Y:S02]  /*35f0*/  HFMA2 R3, -RZ, RZ, 0, 5.9604644775390625e-08 ;  /* 0x00000001ff037431 */ /* 0x002fe400000001ff */
[----:B------:R-:W-:Y:S01]  /*3600*/  IMAD.MOV.U32 R4, RZ, RZ, 0xffff ;  /* 0x0000ffffff047424 */ /* 0x000fe200078e00ff */
[----:B------:R-:W-:Y:S01]  /*3610*/  UPRMT UR4, UR34, 0x654, UR7 ;  /* 0x0000065422047896 */ /* 0x000fe20008000007 */
[----:B--2---:R-:W-:-:S03]  /*3620*/  IMAD.SHL.U32 R5, R6, 0x20, RZ ;  /* 0x0000002006057824 */ /* 0x004fc600078e00ff */
[-C--:B------:R-:W-:Y:S02]  /*3630*/  SHF.L.U32 R4, R4, R6.reuse, RZ ;  /* 0x0000000604047219 */ /* 0x080fe400000006ff */
[----:B------:R-:W-:Y:S01]  /*3640*/  SHF.L.U32 R6, R3, R6, RZ ;  /* 0x0000000603067219 */ /* 0x000fe200000006ff */
[----:B------:R2:W-:Y:S04]  /*3650*/  STS [UR6+0x140], R5 ;  /* 0x00014005ff007988 */ /* 0x0005e80008000806 */
[----:B------:R2:W-:Y:S04]  /*3660*/  ATOMS.OR RZ, [UR5+0x14], R4 ;  /* 0x00001404ffff798c */ /* 0x0005e8000b000005 */
[----:B------:R2:W-:Y:S01]  /*3670*/  ATOMS.OR RZ, [UR5+0x18], R6 ;  /* 0x00001806ffff798c */ /* 0x0005e2000b000005 */
[----:B------:R-:W-:Y:S03]  /*3680*/  SYNCS.ARRIVE.TRANS64.RED.A1T0 RZ, [UR4], RZ ;  /* 0x000000ffffff79a7 */ /* 0x000fe60008100404 */
[----:B------:R2:W-:Y:S01]  /*3690*/  ATOMS.XOR RZ, [UR5+0x10], R3 ;  /* 0x00001003ffff798c */ /* 0x0005e2000b800005 */
[----:B------:R-:W-:Y:S05]  /*36a0*/  BRA `(.L_x_64) ;  /* 0x0000000000107947 */ /* 0x000fea0003800000 */
.L_x_57:
[----:B------:R-:W-:Y:S02]  /*36b0*/  MOV R3, 0xffffffff ;  /* 0xffffffff00037802 */ /* 0x000fe40000000f00 */
[----:B------:R-:W-:-:S03]  /*36c0*/  MOV R4, 0x36f0 ;  /* 0x000036f000047802 */ /* 0x000fc60000000f00 */
[----:B------:R1:W-:Y:S04]  /*36d0*/  STS [UR6+0x140], R3 ;  /* 0x00014003ff007988 */ /* 0x0003e80008000806 */
[----:B-1---5:R-:W-:Y:S05]  /*36e0*/  CALL.REL.NOINC `($__internal_1_$__cuda_sm10x_tcgen05_guardrail_trap_phase_invalid_during_alloc) ;  /* 0x0000005400f87944 */ /* 0x022fea0003c00000 */
.L_x_64:
[----:B------:R-:W-:Y:S05]  /*36f0*/  WARPSYNC.ALL ;  /* 0x0000000000007948 */ /* 0x000fea0003800000 */
[----:B------:R-:W3:Y:S01]  /*3700*/  S2UR UR4, SR_CgaCtaId ;  /* 0x00000000000479c3 */ /* 0x000ee20000008800 */
[----:B------:R-:W-:Y:S01]  /*3710*/  UMOV UR17, 0x400 ;  /* 0x0000040000117882 */ /* 0x000fe20000000000 */
[----:B------:R-:W-:-:S06]  /*3720*/  NOP ;  /* 0x0000000000007918 */ /* 0x000fcc0000000000 */
[----:B------:R-:W-:Y:S06]  /*3730*/  BAR.ARV 0x6, 0xa0 ;  /* 0x0182800000007b1d */ /* 0x000fec0000002000 */
[----:B------:R-:W4:Y:S01]  /*3740*/  LDCU UR6, c[0x0][0x38c] ;  /* 0x00007180ff0677ac */ /* 0x000f220008000800 */
[----:B------:R-:W-:Y:S01]  /*3750*/  LOP3.LUT R0, R0, 0xffff, RZ, 0xc0, !PT ;  /* 0x0000ffff00007812 */ /* 0x000fe200078ec0ff */
[----:B-1----:R-:W-:Y:S01]  /*3760*/  IMAD.MOV.U32 R9, RZ, RZ, 0x1 ;  /* 0x00000001ff097424 */ /* 0x002fe200078e00ff */
[----:B------:R-:W-:Y:S01]  /*3770*/  LOP3.LUT R2, R2, 0xffff, RZ, 0xc0, !PT ;  /* 0x0000ffff02027812 */ /* 0x000fe200078ec0ff */
[----:B------:R-:W-:Y:S01]  /*3780*/  IMAD.MOV.U32 R8, RZ, RZ, RZ ;  /* 0x000000ffff087224 */ /* 0x000fe200078e00ff */
[----:B------:R-:W-:Y:S01]  /*3790*/  R2UR UR30, R0 ;  /* 0x00000000001e72ca */ /* 0x000fe200000e0000 */
[----:B------:R-:W-:Y:S01]  /*37a0*/  UMOV UR24, URZ ;  /* 0x000000ff00187c82 */ /* 0x000fe20008000000 */
[----:B------:R-:W-:Y:S01]  /*37b0*/  R2UR UR20, R2 ;  /* 0x00000000021472ca */ /* 0x000fe200000e0000 */
[----:B------:R-:W-:Y:S01]  /*37c0*/  UMOV UR15, URZ ;  /* 0x000000ff000f7c82 */ /* 0x000fe20008000000 */
[----:B------:R-:W-:Y:S01]  /*37d0*/  UMOV UR14, URZ ;  /* 0x000000ff000e7c82 */ /* 0x000fe20008000000 */
[----:B---3--:R-:W-:-:S02]  /*37e0*/  ULEA UR17, UR4, UR17, 0x18 ;  /* 0x0000001104117291 */ /* 0x008fc4000f8ec0ff */
[----:B------:R-:W-:Y:S02]  /*37f0*/  UISETP.NE.AND UP3, UPT, UR33, URZ, UPT ;  /* 0x000000ff2100728c */ /* 0x000fe4000bf65270 */
[----:B------:R-:W-:Y:S02]  /*3800*/  UIADD3 UR5, UPT, UPT, UR17, 0x6400, URZ ;  /* 0x0000640011057890 */ /* 0x000fe4000fffe0ff */
[----:B------:R-:W-:Y:S02]  /*3810*/  UIADD3 UR4, UPT, UPT, UR17, 0x10400, URZ ;  /* 0x0001040011047890 */ /* 0x000fe4000fffe0ff */
[----:B----4-:R-:W-:Y:S01]  /*3820*/  UIADD3 UR6, UPT, UPT, UR6, 0x1f, URZ ;  /* 0x0000001f06067890 */ /* 0x010fe2000fffe0ff */
[----:B--2---:R-:W1:Y:S01]  /*3830*/  LDS R3, [UR17+0x140] ;  /* 0x00014011ff037984 */ /* 0x004e620008000800 */
[----:B------:R-:W-:Y:S02]  /*3840*/  USHF.R.U32.HI UR5, URZ, 0x4, UR5 ;  /* 0x00000004ff057899 */ /* 0x000fe40008011605 */
[----:B------:R-:W-:-:S02]  /*3850*/  USHF.R.S32.HI UR25, URZ, 0x1f, UR6 ;  /* 0x0000001fff197899 */ /* 0x000fc40008011406 */
[----:B------:R-:W-:Y:S02]  /*3860*/  USHF.R.U32.HI UR4, URZ, 0x4, UR4 ;  /* 0x00000004ff047899 */ /* 0x000fe40008011604 */
[----:B------:R-:W-:Y:S02]  /*3870*/  ULEA.HI UR25, UR25, UR6, URZ, 0x5 ;  /* 0x0000000619197291 */ /* 0x000fe4000f8f28ff */
[----:B------:R-:W-:Y:S02]  /*3880*/  ULOP3.LUT UR5, UR5, 0x3fff, URZ, 0xc0, !UPT ;  /* 0x00003fff05057892 */ /* 0x000fe4000f8ec0ff */
[----:B------:R-:W-:Y:S02]  /*3890*/  USHF.R.S32.HI UR25, URZ, 0x5, UR25 ;  /* 0x00000005ff197899 */ /* 0x000fe40008011419 */
[----:B------:R-:W-:Y:S02]  /*38a0*/  ULOP3.LUT UR22, UR4, 0x3fff, URZ, 0xc0, !UPT ;  /* 0x00003fff04167892 */ /* 0x000fe4000f8ec0ff */
[----:B------:R-:W-:-:S02]  /*38b0*/  UISETP.LT.AND UP0, UPT, UR25, 0x1, UPT ;  /* 0x000000011900788c */ /* 0x000fc4000bf01270 */
[----:B------:R-:W-:Y:S02]  /*38c0*/  ULOP3.LUT UR21, UR5, 0x10000, URZ, 0xfc, !UPT ;  /* 0x0001000005157892 */ /* 0x000fe4000f8efcff */
[----:B------:R-:W-:Y:S02]  /*38d0*/  ULOP3.LUT UR22, UR22, 0x10000, URZ, 0xfc, !UPT ;  /* 0x0001000016167892 */ /* 0x000fe4000f8efcff */
[----:B------:R-:W-:Y:S01]  /*38e0*/  USEL UR31, UR25, 0x1, !UP0 ;  /* 0x00000001191f7887 */ /* 0x000fe2000c000000 */
[----:B------:R-:W-:Y:S01]  /*38f0*/  UMOV UR28, 0x0 ;  /* 0x00000000001c7882 */ /* 0x000fe20000000000 */
[----:B------:R-:W-:Y:S01]  /*3900*/  UMOV UR29, 0x10100010 ;  /* 0x10100010001d7882 */ /* 0x000fe20000000000 */
[----:B------:R-:W-:Y:S01]  /*3910*/  UMOV UR26, 0x0 ;  /* 0x00000000001a7882 */ /* 0x000fe20000000000 */
[----:B------:R-:W-:Y:S01]  /*3920*/  UMOV UR27, 0x10100010 ;  /* 0x10100010001b7882 */ /* 0x000fe20000000000 */
[----:B-1----:R-:W-:Y:S02]  /*3930*/  R2UR UR32, R3 ;  /* 0x00000000032072ca */ /* 0x002fe400000e0000 */
[----:B------:R-:W-:-:S13]  /*3940*/  CS2R R2, SRZ ;  /* 0x0000000000027805 */ /* 0x000fda000001ff00 */
.L_x_75:
[C---:B------:R-:W-:Y:S02]  /*3950*/  LEA R0, R8.reuse, UR17, 0x3 ;  /* 0x0000001108007c11 */ /* 0x040fe4000f8e18ff */
[----:B------:R-:W-:Y:S02]  /*3960*/  SHF.L.U32 R5, R3, 0x1f, RZ ;  /* 0x0000001f03057819 */ /* 0x000fe400000006ff */
[----:B------:R-:W-:Y:S02]  /*3970*/  LEA R4, R8, UR17, 0x4 ;  /* 0x0000001108047c11 */ /* 0x000fe4000f8e20ff */
[----:B------:R-:W1:Y:S02]  /*3980*/  SYNCS.PHASECHK.TRANS64.TRYWAIT P0, [R0+URZ+0x90], R5 ;  /* 0x00009005000075a7 */ /* 0x000e6400080011ff */
[----:B-1-3--:R-:W-:Y:S05]  /*3990*/  @!P0 BRA `(.L_x_68) ;  /* 0x0000004c00c08947 */ /* 0x00afea0003800000 */
.L_x_154:
[----:B-1----:R-:W1:Y:S01]  /*39a0*/  LDS.128 R4, [R4+0x120] ;  /* 0x0001200004047984 */ /* 0x002e620000000c00 */
[----:B------:R-:W-:Y:S02]  /*39b0*/  VIADD R0, R0, 0xa0 ;  /* 0x000000a000007836 */ /* 0x000fe40000000000 */
[----:B------:R-:W-:Y:S01]  /*39c0*/  VIADD R8, R8, 0x1 ;  /* 0x0000000108087836 */ /* 0x000fe20000000000 */
[----:B------:R-:W-:Y:S01]  /*39d0*/  @!PT LDS RZ, [RZ] ;  /* 0x00000000fffff984 */ /* 0x000fe20000000800 */
[----:B------:R-:W-:Y:S01]  /*39e0*/  @!PT LDS RZ, [RZ] ;  /* 0x00000000fffff984 */ /* 0x000fe20000000800 */
[----:B------:R-:W-:Y:S01]  /*39f0*/  @!PT LDS RZ, [RZ] ;  /* 0x00000000fffff984 */ /* 0x000fe20000000800 */
[----:B------:R-:W-:Y:S01]  /*3a00*/  @!PT LDS RZ, [RZ] ;  /* 0x00000000fffff984 */ /* 0x000fe20000000800 */
[----:B------:R2:W-:Y:S06]  /*3a10*/  MEMBAR.ALL.CTA ;  /* 0x0000000000007992 */ /* 0x0005ec0000008000 */
[----:B--2---:R-:W2:Y:S01]  /*3a20*/  FENCE.VIEW.ASYNC.S ;  /* 0x00000000000073c6 */ /* 0x004ea20000000000 */
[----:B------:R-:W-:-:S04]  /*3a30*/  PRMT R0, RZ, 0x654, R0 ;  /* 0x00000654ff007816 */ /* 0x000fc80000000000 */
[----:B--2---:R2:W-:Y:S01]  /*3a40*/  SYNCS.ARRIVE.TRANS64.RED.A1T0 RZ, [R0+URZ], RZ ;  /* 0x000000ff00ff79a7 */ /* 0x0045e200081004ff */
[----:B-1----:R-:W-:Y:S01]  /*3a50*/  LOP3.LUT P1, RZ, R6, 0x1, RZ, 0xc0, !PT ;  /* 0x0000000106ff7812 */ /* 0x002fe2000782c0ff */
[----:B--2---:R-:W-:-:S12]  /*3a60*/  BRA.U UP3, `(.L_x_69) ;  /* 0x0000000103e07547 */ /* 0x004fd8000b800000 */
[----:B------:R-:W1:Y:S01]  /*3a70*/  LDCU UR4, c[0x0][0x38c] ;  /* 0x00007180ff0477ac */ /* 0x000e620008000800 */
[----:B------:R-:W-:Y:S02]  /*3a80*/  PLOP3.LUT P2, PT, PT, PT, PT, 0x80, 0x8 ;  /* 0x000000000008781c */ /* 0x000fe40003f4f070 */
[----:B------:R-:W-:Y:S01]  /*3a90*/  SHF.L.U32 R5, R9, 0x1f, RZ ;  /* 0x0000001f09057819 */ /* 0x000fe200000006ff */
[----:B------:R-:W-:Y:S02]  /*3aa0*/  ULEA UR23, UR24, UR17, 0x3 ;  /* 0x0000001118177291 */ /* 0x000fe4000f8e18ff */
[----:B------:R-:W-:Y:S02]  /*3ab0*/  ULEA UR18, UR24, UR32, 0x6 ;  /* 0x0000002018127291 */ /* 0x000fe4000f8e30ff */
[----:B-1----:R-:W-:-:S06]  /*3ac0*/  UISETP.GE.AND UP0, UPT, UR4, 0x1, UPT ;  /* 0x000000010400788c */ /* 0x002fcc000bf06270 */
[----:B------:R-:W-:-:S05]  /*3ad0*/  PLOP3.LUT P0, PT, PT, PT, UP0, 0x80, 0x8 ;  /* 0x000000000008781c */ /* 0x000fca0003f0f008 */
[----:B------:R-:W-:-:S08]  /*3ae0*/  @UP0 ULEA UR4, UR15, UR17, 0x3 ;  /* 0x000000110f040291 */ /* 0x000fd0000f8e18ff */
[----:B------:R-:W-:-:S04]  /*3af0*/  @P0 SHF.L.U32 R0, R2, 0x1f, RZ ;  /* 0x0000001f02000819 */ /* 0x000fc800000006ff */
[----:B------:R1:W2:Y:S01]  /*3b00*/  @P0 SYNCS.PHASECHK.TRANS64.TRYWAIT P2, [UR4], R0 ;  /* 0x00000000ff0005a7 */ /* 0x0002a20008041104 */
[----:B------:R-:W3:Y:S02]  /*3b10*/  SYNCS.PHASECHK.TRANS64.TRYWAIT P0, [UR23+0xd0], R5 ;  /* 0x0000d005ff0075a7 */ /* 0x000ee40008001117 */
[----:B-123--:R-:W-:Y:S05]  /*3b20*/  @!P0 BRA `(.L_x_70) ;  /* 0x0000004c00708947 */ /* 0x00efea0003800000 */
.L_x_156:
[----:B------:R-:W-:Y:S01]  /*3b30*/  UMOV UR19, UR14 ;  /* 0x0000000e00137c82 */ /* 0x000fe20008000000 */
[----:B------:R-:W-:Y:S05]  /*3b40*/  BRA.U !UP0, `(.L_x_71) ;  /* 0x0000000108987547 */ /* 0x000fea000b800000 */
[----:B------:R-:W-:Y:S02]  /*3b50*/  UIADD3 UR19, UPT, UPT, UR31, UR14, URZ ;  /* 0x0000000e1f137290 */ /* 0x000fe4000fffe0ff */
[----:B------:R-:W-:Y:S01]  /*3b60*/  UPLOP3.LUT UP2, UPT, UPT, UPT, UPT, 0x40, 0x4 ;  /* 0x000000000004789c */ /* 0x000fe20003f4e870 */
[----:B------:R-:W-:Y:S01]  /*3b70*/  UMOV UR16, UR25 ;  /* 0x0000001900107c82 */ /* 0x000fe20008000000 */
[----:B------:R-:W-:-:S09]  /*3b80*/  UMOV UR6, UR15 ;  /* 0x0000000f00067c82 */ /* 0x000fd20008000000 */
.L_x_74:
[----:B--2---:R-:W-:Y:S01]  /*3b90*/  ULEA UR5, UR6, UR17, 0x3 ;  /* 0x0000001106057291 */ /* 0x004fe2000f8e18ff */
[----:B---3--:R-:W-:Y:S11]  /*3ba0*/  @P2 BRA `(.L_x_72) ;  /* 0x00000000000c2947 */ /* 0x008ff60003800000 */
[----:B-1----:R-:W-:Y:S04]  /*3bb0*/  SHF.L.U32 R5, R2, 0x1f, RZ ;  /* 0x0000001f02057819 */ /* 0x002fe800000006ff */
[----:B------:R-:W1:Y:S02]  /*3bc0*/  SYNCS.PHASECHK.TRANS64.TRYWAIT P0, [UR5], R5 ;  /* 0x00000005ff0075a7 */ /* 0x000e640008001105 */
[----:B-1----:R-:W-:Y:S05]  /*3bd0*/  @!P0 BRA `(.L_x_73) ;  /* 0x0000004c005c8947 */ /* 0x002fea0003800000 */
.L_x_72:
[----:B------:R-:W-:Y:S01]  /*3be0*/  UISETP.NE.AND UP0, UPT, UR16, 0x1, UPT ;  /* 0x000000011000788c */ /* 0x000fe2000bf05270 */
[----:B------:R-:W-:Y:S01]  /*3bf0*/  PLOP3.LUT P2, PT, PT, PT, PT, 0x80, 0x8 ;  /* 0x000000000008781c */ /* 0x000fe20003f4f070 */
[----:B------:R-:W-:Y:S02]  /*3c00*/  UIADD3 UR4, UPT, UPT, UR6, 0x1, URZ ;  /* 0x0000000106047890 */ /* 0x000fe4000fffe0ff */
[----:B------:R-:W-:Y:S02]  /*3c10*/  ULEA UR12, UR6, UR22, 0x7 ;  /* 0x00000016060c7291 */ /* 0x000fe4000f8e38ff */
[----:B------:R-:W-:Y:S01]  /*3c20*/  UISETP.NE.AND UP1, UPT, UR4, 0x5, UPT ;  /* 0x000000050400788c */ /* 0x000fe2000bf25270 */
[----:B------:R-:W-:Y:S01]  /*3c30*/  PLOP3.LUT P0, PT, PT, PT, UP0, 0x80, 0x8 ;  /* 0x000000000008781c */ /* 0x000fe20003f0f008 */
[----:B------:R-:W-:Y:S02]  /*3c40*/  UIADD3 UR10, UPT, UPT, UR12, 0x2, URZ ;  /* 0x000000020c0a7890 */ /* 0x000fe4000fffe0ff */
[----:B------:R-:W-:Y:S02]  /*3c50*/  USEL UR7, URZ, 0x1, UP1 ;  /* 0x00000001ff077887 */ /* 0x000fe40008800000 */
[----:B------:R-:W-:Y:S02]  /*3c60*/  USEL UR15, UR4, URZ, UP1 ;  /* 0x000000ff040f7287 */ /* 0x000fe40008800000 */
[----:B------:R-:W-:Y:S02]  /*3c70*/  UIADD3 UR14, UPT, UPT, UR14, 0x1, URZ ;  /* 0x000000010e0e7890 */ /* 0x000fe4000fffe0ff */
[----:B------:R-:W-:Y:S01]  /*3c80*/  @UP0 ULEA UR4, UR15, UR17, 0x3 ;  /* 0x000000110f040291 */ /* 0x000fe2000f8e18ff */
[----:B------:R-:W-:Y:S01]  /*3c90*/  LOP3.LUT R2, R2, UR7, RZ, 0x3c, !PT ;  /* 0x0000000702027c12 */ /* 0x000fe2000f8e3cff */
[----:B------:R-:W-:Y:S01]  /*3ca0*/  UIADD3 UR7, UPT, UPT, UR5, 0x28, URZ ;  /* 0x0000002805077890 */ /* 0x000fe2000fffe0ff */
[----:B------:R-:W-:Y:S02]  /*3cb0*/  UMOV UR13, 0x80004020 ;  /* 0x80004020000d7882 */ /* 0x000fe40000000000 */
[----:B-1----:R-:W-:Y:S01]  /*3cc0*/  @P0 SHF.L.U32 R0, R2, 0x1f, RZ ;  /* 0x0000001f02000819 */ /* 0x002fe200000006ff */
[----:B------:R-:W-:Y:S01]  /*3cd0*/  UMOV UR5, 0x80004020 ;  /* 0x8000402000057882 */ /* 0x000fe20000000000 */
[----:B------:R-:W-:Y:S01]  /*3ce0*/  UMOV UR11, 0x80004020 ;  /* 0x80004020000b7882 */ /* 0x000fe20000000000 */
[----:B------:R-:W-:Y:S01]  /*3cf0*/  UMOV UR9, 0x80004020 ;  /* 0x8000402000097882 */ /* 0x000fe20000000000 */
[----:B------:R2:W3:Y:S01]  /*3d00*/  @P0 SYNCS.PHASECHK.TRANS64.TRYWAIT P2, [UR4], R0 ;  /* 0x00000000ff0005a7 */ /* 0x0004e20008041104 */
[----:B------:R-:W-:Y:S02]  /*3d10*/  ULEA UR4, UR6, UR21, 0x9 ;  /* 0x0000001506047291 */ /* 0x000fe4000f8e48ff */
[----:B------:R-:W-:Y:S02]  /*3d20*/  UISETP.NE.AND UP0, UPT, UR14, UR19, UPT ;  /* 0x000000130e00728c */ /* 0x000fe4000bf05270 */
[----:B------:R-:W-:Y:S02]  /*3d30*/  UIADD3 UR8, UPT, UPT, UR4, 0x2, URZ ;  /* 0x0000000204087890 */ /* 0x000fe4000fffe0ff */
[----:B------:R-:W-:Y:S01]  /*3d40*/  UIADD3 UR16, UPT, UPT, UR16, -0x1, URZ ;  /* 0xffffffff10107890 */ /* 0x000fe2000fffe0ff */
[----:B------:R-:W-:Y:S02]  /*3d50*/  UMOV UR6, UR15 ;  /* 0x0000000f00067c82 */ /* 0x000fe40008000000 */
[----:B------:R2:W-:Y:S01]  /*3d60*/  UTCHMMA.2CTA gdesc[UR4], gdesc[UR12], tmem[UR18], tmem[UR28], idesc[UR29], UP2 ;  /* 0x00ff1c0c040075ea */ /* 0x0005e20009200012 */
[----:B------:R-:W-:Y:S03]  /*3d70*/  UPLOP3.LUT UP2, UPT, UPT, UPT, UPT, 0x80, 0x8 ;  /* 0x000000000008789c */ /* 0x000fe60003f4f070 */
[----:B------:R2:W-:Y:S01]  /*3d80*/  UTCHMMA.2CTA gdesc[UR8], gdesc[UR10], tmem[UR18], tmem[UR26], idesc[UR27], UPT ;  /* 0x00ff1a0a080075ea */ /* 0x0005e2000ba00012 */
[----:B------:R2:W-:Y:S01]  /*3d90*/  UTCBAR.2CTA.MULTICAST [UR7], URZ, UR20 ;  /* 0x000000ff070073e9 */ /* 0x0005e20008200814 */
[----:B------:R-:W-:Y:S06]  /*3da0*/  BRA.U UP0, `(.L_x_74) ;  /* 0xfffffffd00787547 */ /* 0x000fec000b83ffff */
.L_x_71:
[----:B--2---:R-:W-:Y:S01]  /*3db0*/  UIADD3 UR4, UPT, UPT, UR23, 0xb0, URZ ;  /* 0x000000b017047890 */ /* 0x004fe2000fffe0ff */
[----:B------:R-:W-:-:S08]  /*3dc0*/  UMOV UR14, UR19 ;  /* 0x00000013000e7c82 */ /* 0x000fd00008000000 */
[----:B------:R2:W-:Y:S01]  /*3dd0*/  UTCBAR.2CTA.MULTICAST [UR4], URZ, UR30 ;  /* 0x000000ff040073e9 */ /* 0x0005e2000820081e */
[----:B------:R-:W-:Y:S02]  /*3de0*/  NOP ;  /* 0x0000000000007918 */ /* 0x000fe40000000000 */
.L_x_69:
[----:B--2---:R-:W-:Y:S01]  /*3df0*/  UIADD3 UR4, UPT, UPT, UR24, 0x1, URZ ;  /* 0x0000000118047890 */ /* 0x004fe2000fffe0ff */
[----:B------:R-:W-:-:S03]  /*3e00*/  ISETP.NE.AND P0, PT, R8, 0x2, PT ;  /* 0x000000020800780c */ /* 0x000fc60003f05270 */
[----:B------:R-:W-:Y:S01]  /*3e10*/  UISETP.NE.AND UP0, UPT, UR4, 0x4, UPT ;  /* 0x000000040400788c */ /* 0x000fe2000bf05270 */
[----:B-1----:R-:W-:Y:S02]  /*3e20*/  SEL R0, RZ, 0x1, P0 ;  /* 0x00000001ff007807 */ /* 0x002fe40000000000 */
[----:B------:R-:W-:Y:S01]  /*3e30*/  SEL R8, R8, RZ, P0 ;  /* 0x000000ff08087207 */ /* 0x000fe20000000000 */
[----:B------:R-:W-:Y:S01]  /*3e40*/  USEL UR5, URZ, 0x1, UP0 ;  /* 0x00000001ff057887 */ /* 0x000fe20008000000 */
[----:B------:R-:W-:Y:S01]  /*3e50*/  LOP3.LUT R3, R3, R0, RZ, 0x3c, !PT ;  /* 0x0000000003037212 */ /* 0x000fe200078e3cff */
[----:B------:R-:W-:-:S04]  /*3e60*/  USEL UR24, UR4, URZ, UP0 ;  /* 0x000000ff04187287 */ /* 0x000fc80008000000 */
[----:B------:R-:W-:Y:S01]  /*3e70*/  LOP3.LUT R9, R9, UR5, RZ, 0x3c, !PT ;  /* 0x0000000509097c12 */ /* 0x000fe2000f8e3cff */
[----:B------:R-:W-:Y:S07]  /*3e80*/  @P1 BRA `(.L_x_75) ;  /* 0xfffffff800b01947 */ /* 0x000fee000383ffff */
[----:B------:R-:W1:Y:S01]  /*3e90*/  S2UR UR8, SR_CgaCtaId ;  /* 0x00000000000879c3 */ /* 0x000e620000008800 */
[----:B------:R-:W-:Y:S01]  /*3ea0*/  ELECT P0, URZ, PT ;  /* 0x0000000000ff782f */ /* 0x000fe20003800000 */
[----:B------:R-:W-:Y:S01]  /*3eb0*/  HFMA2 R0, -RZ, RZ, 0, 5.9604644775390625e-08 ;  /* 0x00000001ff007431 */ /* 0x000fe200000001ff */
[----:B------:R-:W-:-:S05]  /*3ec0*/  UMOV UR4, 0x40 ;  /* 0x0000004000047882 */ /* 0x000fca0000000000 */
[----:B------:R-:W-:Y:S01]  /*3ed0*/  UVIRTCOUNT.DEALLOC.SMPOOL 0x80 ;  /* 0x000000800000784c */ /* 0x000fe20000000000 */
[----:B------:R-:W-:Y:S02]  /*3ee0*/  UISETP.NE.AND UP1, UPT, UR33, URZ, UPT ;  /* 0x000000ff2100728c */ /* 0x000fe4000bf25270 */
[----:B-1----:R-:W-:-:S09]  /*3ef0*/  ULEA UR8, UR8, UR4, 0x18 ;  /* 0x0000000408087291 */ /* 0x002fd2000f8ec0ff */
[----:B------:R1:W-:Y:S01]  /*3f00*/  @P0 STS.U8 [UR8+0x1c], R0 ;  /* 0x00001c00ff000988 */ /* 0x0003e20008000008 */
[----:B------:R-:W-:Y:S05]  /*3f10*/  BRA.U UP1, `(.L_x_76) ;  /* 0x0000000101a07547 */ /* 0x000fea000b800000 */
[----:B------:R-:W-:Y:S01]  /*3f20*/  UIADD3 UR7, UPT, UPT, UR17, 0xd0, URZ ;  /* 0x000000d011077890 */ /* 0x000fe2000fffe0ff */
[----:B------:R-:W-:-:S03]  /*3f30*/  SHF.L.U32 R3, R9, 0x1f, RZ ;  /* 0x0000001f09037819 */ /* 0x000fc600000006ff */
[----:B------:R-:W-:-:S09]  /*3f40*/  ULEA UR4, UR24, UR7, 0x3 ;  /* 0x0000000718047291 */ /* 0x000fd2000f8e18ff */
[----:B------:R-:W2:Y:S02]  /*3f50*/  SYNCS.PHASECHK.TRANS64.TRYWAIT P0, [UR4], R3 ;  /* 0x00000003ff0075a7 */ /* 0x000ea40008001104 */
[----:B--2---:R-:W-:Y:S05]  /*3f60*/  @!P0 BRA `(.L_x_77) ;  /* 0x0000004800908947 */ /* 0x004fea0003800000 */
.L_x_159:
        /* <DEDUP_REMOVED lines=9> */
.L_x_161:
        /* <DEDUP_REMOVED lines=9> */
.L_x_163:
[----:B------:R-:W-:-:S04]  /*4090*/  UIADD3 UR4, UPT, UPT, UR4, 0x1, URZ ;  /* 0x0000000104047890 */ /* 0x000fc8000fffe0ff */
[----:B------:R-:W-:-:S04]  /*40a0*/  UISETP.NE.AND UP0, UPT, UR4, 0x4, UPT ;  /* 0x000000040400788c */ /* 0x000fc8000bf05270 */
[----:B------:R-:W-:Y:S02]  /*40b0*/  USEL UR5, URZ, 0x1, UP0 ;  /* 0x00000001ff057887 */ /* 0x000fe40008000000 */
[----:B------:R-:W-:-:S04]  /*40c0*/  USEL UR4, UR4, URZ, UP0 ;  /* 0x000000ff04047287 */ /* 0x000fc80008000000 */
[----:B------:R-:W-:Y:S01]  /*40d0*/  ULEA UR4, UR4, UR7, 0x3 ;  /* 0x0000000704047291 */ /* 0x000fe2000f8e18ff */
[----:B-1----:R-:W-:-:S04]  /*40e0*/  LOP3.LUT R3, R2, UR5, RZ, 0x3c, !PT ;  /* 0x0000000502037c12 */ /* 0x002fc8000f8e3cff */
[----:B------:R-:W-:Y:S01]  /*40f0*/  SHF.L.U32 R3, R3, 0x1f, RZ ;  /* 0x0000001f03037819 */ /* 0x000fe200000006ff */
[----:B------:R-:W-:-:S04]  /*4100*/  IMAD.U32 R0, RZ, RZ, UR4 ;  /* 0x00000004ff007e24 */ /* 0x000fc8000f8e00ff */
[----:B------:R1:W2:Y:S03]  /*4110*/  SYNCS.PHASECHK.TRANS64.TRYWAIT P0, [R0+URZ], R3 ;  /* 0x00000003000075a7 */ /* 0x0002a600080011ff */
[----:B--2---:R-:W-:Y:S05]  /*4120*/  @!P0 NANOSLEEP.SYNCS 0x989680 ;  /* 0x009896800000895d */ /* 0x004fea0003900000 */
[----:B------:R-:W2:Y:S02]  /*4130*/  @!P0 SYNCS.PHASECHK.TRANS64 P0, [R0+URZ], R3 ;  /* 0x00000003000085a7 */ /* 0x000ea400080010ff */
[----:B--2---:R-:W-:Y:S05]  /*4140*/  @P0 BRA `(.L_x_80) ;  /* 0x0000000000200947 */ /* 0x004fea0003800000 */
.L_x_81:
[----:B--2---:R2:W4:Y:S02]  /*4150*/  SYNCS.PHASECHK.TRANS64.TRYWAIT P0, [R0+URZ], R3 ;  /* 0x00000003000075a7 */ /* 0x00452400080011ff */
[----:B----4-:R-:W-:Y:S05]  /*4160*/  @!P0 NANOSLEEP.SYNCS 0x989680 ;  /* 0x009896800000895d */ /* 0x010fea0003900000 */
[----:B------:R-:W4:Y:S02]  /*4170*/  @!P0 SYNCS.PHASECHK.TRANS64 P0, [R0+URZ], R3 ;  /* 0x00000003000085a7 */ /* 0x000f2400080010ff */
[----:B----4-:R-:W-:Y:S05]  /*4180*/  @!P0 BRA `(.L_x_81) ;  /* 0xfffffffc00f08947 */ /* 0x010fea000383ffff */
[----:B------:R-:W-:Y:S05]  /*4190*/  BRA `(.L_x_80) ;  /* 0x00000000000c7947 */ /* 0x000fea0003800000 */
.L_x_76:
[----:B------:R-:W-:-:S04]  /*41a0*/  UIADD3 UR4, UPT, UPT, UR17, 0x110, URZ ;  /* 0x0000011011047890 */ /* 0x000fc8000fffe0ff */
[----:B------:R-:W-:-:S09]  /*41b0*/  UPRMT UR4, UR34, 0x654, UR4 ;  /* 0x0000065422047896 */ /* 0x000fd20008000004 */
[----:B------:R-:W-:Y:S03]  /*41c0*/  SYNCS.ARRIVE.TRANS64.RED.A1T0 RZ, [UR4], RZ ;  /* 0x000000ffffff79a7 */ /* 0x000fe60008100404 */
.L_x_80:
[----:B-12---:R-:W-:Y:S01]  /*41d0*/  SHF.L.U32 R3, RZ, 0x1f, RZ ;  /* 0x0000001fff037819 */ /* 0x006fe200000006ff */
[----:B------:R-:W-:Y:S01]  /*41e0*/  UIADD3 UR4, UPT, UPT, UR17, 0x110, URZ ;  /* 0x0000011011047890 */ /* 0x000fe2000fffe0ff */
[----:B------:R-:W-:Y:S02]  /*41f0*/  PLOP3.LUT P0, PT, PT, PT, UP1, 0x80, 0x8 ;  /* 0x000000000008781c */ /* 0x000fe40003f0f018 */
[----:B------:R-:W1:Y:S02]  /*4200*/  SYNCS.PHASECHK.TRANS64.TRYWAIT P1, [UR17+0x110], R3 ;  /* 0x00011003ff0075a7 */ /* 0x000e640008021111 */
[----:B-1----:R-:W-:Y:S09]  /*4210*/  @!P1 BRA `(.L_x_82) ;  /* 0x00000048002c9947 */ /* 0x002ff20003800000 */
.L_x_165:
[----:B------:R-:W-:Y:S01]  /*4220*/  @!UP1 UPRMT UR4, UR34, 0x654, UR4 ;  /* 0x0000065422049896 */ /* 0x000fe20008000004 */
[----:B------:R-:W-:Y:S01]  /*4230*/  UMOV UR5, 0xffff ;  /* 0x0000ffff00057882 */ /* 0x000fe20000000000 */
[----:B------:R-:W-:-:S07]  /*4240*/  UMOV UR6, 0x1 ;  /* 0x0000000100067882 */ /* 0x000fce0000000000 */
[----:B------:R-:W-:Y:S01]  /*4250*/  @!P0 SYNCS.ARRIVE.TRANS64.RED.A1T0 RZ, [UR4], RZ ;  /* 0x000000ffffff89a7 */ /* 0x000fe20008100404 */
[----:B------:R-:W-:Y:S01]  /*4260*/  NOP ;  /* 0x0000000000007918 */ /* 0x000fe20000000000 */
[----:B-1----:R-:W1:Y:S01]  /*4270*/  LDS R0, [UR8+0x14] ;  /* 0x00001408ff007984 */ /* 0x002e620008000800 */
[----:B------:R-:W-:-:S04]  /*4280*/  ULOP3.LUT UR4, UR32, 0xffff, URZ, 0xc0, !UPT ;  /* 0x0000ffff20047892 */ /* 0x000fc8000f8ec0ff */
[----:B------:R-:W-:-:S04]  /*4290*/  USHF.R.U32.HI UR4, URZ, 0x5, UR4 ;  /* 0x00000005ff047899 */ /* 0x000fc80008011604 */
[----:B------:R-:W-:Y:S02]  /*42a0*/  USHF.L.U32 UR5, UR5, UR4, URZ ;  /* 0x0000000405057299 */ /* 0x000fe400080006ff */
[----:B------:R-:W-:-:S04]  /*42b0*/  USHF.L.U32 UR4, UR6, UR4, URZ ;  /* 0x0000000406047299 */ /* 0x000fc800080006ff */
[----:B-1----:R-:W-:-:S04]  /*42c0*/  LOP3.LUT R0, R0, UR5, RZ, 0xc0, !PT ;  /* 0x0000000500007c12 */ /* 0x002fc8000f8ec0ff */
[----:B------:R-:W-:-:S13]  /*42d0*/  ISETP.NE.AND P0, PT, R0, UR5, PT ;  /* 0x0000000500007c0c */ /* 0x000fda000bf05270 */
[----:B------:R-:W-:Y:S05]  /*42e0*/  @P0 BRA `(.L_x_83) ;  /* 0x0000000000580947 */ /* 0x000fea0003800000 */
[----:B------:R-:W1:Y:S02]  /*42f0*/  LDS R0, [UR8+0x18] ;  /* 0x00001808ff007984 */ /* 0x000e640008000800 */
[----:B-1----:R-:W-:-:S04]  /*4300*/  LOP3.LUT R0, R0, UR4, RZ, 0xc0, !PT ;  /* 0x0000000400007c12 */ /* 0x002fc8000f8ec0ff */
[----:B------:R-:W-:-:S13]  /*4310*/  ISETP.NE.AND P0, PT, R0, UR4, PT ;  /* 0x0000000400007c0c */ /* 0x000fda000bf05270 */
[----:B------:R-:W-:Y:S05]  /*4320*/  @P0 BRA `(.L_x_84) ;  /* 0x00000000003c0947 */ /* 0x000fea0003800000 */
[----:B------:R-:W1:Y:S01]  /*4330*/  S2R R2, SR_LANEID ;  /* 0x0000000000027919 */ /* 0x000e620000000000 */
[----:B------:R-:W-:Y:S01]  /*4340*/  ULOP3.LUT UR5, URZ, UR5, URZ, 0x33, !UPT ;  /* 0x00000005ff057292 */ /* 0x000fe2000f8e33ff */
[----:B------:R-:W-:Y:S01]  /*4350*/  LOP3.LUT R4, RZ, UR4, RZ, 0x33, !PT ;  /* 0x00000004ff047c12 */ /* 0x000fe2000f8e33ff */
[----:B------:R-:W-:Y:S02]  /*4360*/  VOTEU.ANY UR4, UPT, PT ;  /* 0x0000000000047886 */ /* 0x000fe400038e0100 */
[----:B------:R-:W-:Y:S01]  /*4370*/  UFLO.U32 UR4, UR4 ;  /* 0x00000004000472bd */ /* 0x000fe200080e0000 */
[----:B------:R-:W2:Y:S01]  /*4380*/  REDUX UR6, R4 ;  /* 0x00000000040673c4 */ /* 0x000ea20000000000 */
[----:B------:R-:W-:-:S06]  /*4390*/  IMAD.U32 R0, RZ, RZ, UR5 ;  /* 0x00000005ff007e24 */ /* 0x000fcc000f8e00ff */
[----:B------:R4:W-:Y:S01]  /*43a0*/  UTCATOMSWS.AND URZ, UR5 ;  /* 0x0000000500ff79e3 */ /* 0x0009e20008000000 */
[----:B------:R-:W3:Y:S01]  /*43b0*/  REDUX UR7, R0 ;  /* 0x00000000000773c4 */ /* 0x000ee20000000000 */
[----:B-1----:R-:W-:Y:S01]  /*43c0*/  ISETP.EQ.U32.AND P0, PT, R2, UR4, PT ;  /* 0x0000000402007c0c */ /* 0x002fe2000bf02070 */
[----:B--2---:R-:W-:Y:S01]  /*43d0*/  IMAD.U32 R2, RZ, RZ, UR6 ;  /* 0x00000006ff027e24 */ /* 0x004fe2000f8e00ff */
[----:B---3--:R-:W-:-:S11]  /*43e0*/  MOV R3, UR7 ;  /* 0x0000000700037c02 */ /* 0x008fd60008000f00 */
[----:B------:R4:W-:Y:S04]  /*43f0*/  @P0 ATOMS.AND RZ, [UR8+0x14], R3 ;  /* 0x00001403ffff098c */ /* 0x0009e8000a800008 */
[----:B------:R4:W-:Y:S01]  /*4400*/  @P0 ATOMS.AND RZ, [UR8+0x18], R2 ;  /* 0x00001802ffff098c */ /* 0x0009e2000a800008 */
[----:B------:R-:W-:Y:S05]  /*4410*/  BRA `(.L_x_85) ;  /* 0x0000000000147947 */ /* 0x000fea0003800000 */
.L_x_84:
[----:B------:R-:W-:Y:S02]  /*4420*/  MOV R2, 0x4440 ;  /* 0x0000444000027802 */ /* 0x000fe40000000f00 */
[----:B---3-5:R-:W-:Y:S05]  /*4430*/  CALL.REL.NOINC `($__internal_0_$__cuda_sm10x_tcgen05_guardrail_trap_col_being_dealloced_not_returned_by_alloc) ;  /* 0x0000004800987944 */ /* 0x028fea0003c00000 */
[----:B------:R-:W-:Y:S05]  /*4440*/  BRA `(.L_x_85) ;  /* 0x0000000000087947 */ /* 0x000fea0003800000 */
.L_x_83:
[----:B------:R-:W-:Y:S02]  /*4450*/  MOV R2, 0x4470 ;  /* 0x0000447000027802 */ /* 0x000fe40000000f00 */
[----:B---3-5:R-:W-:Y:S05]  /*4460*/  CALL.REL.NOINC `($__internal_2_$__cuda_sm10x_tcgen05_guardrail_trap_unallocated_columns_being_dealloced) ;  /* 0x0000004800a47944 */ /* 0x028fea0003c00000 */
.L_x_85:
[----:B------:R-:W-:Y:S01]  /*4470*/  NOP ;  /* 0x0000000000007918 */ /* 0x000fe20000000000 */
[----:B----4-:R-:W-:Y:S05]  /*4480*/  EXIT ;  /* 0x000000000000794d */ /* 0x010fea0003800000 */
.L_x_56:
[----:B------:R-:W-:-:S09]  /*4490*/  UISETP.NE.OR UP0, UPT, UR13, 0x3, !UP3 ;  /* 0x000000030d00788c */ /* 0x000fd2000df05670 */
[----:B------:R-:W-:Y:S05]  /*44a0*/  BRA.U UP0, `(.L_x_86) ;  /* 0x0000000d00fc7547 */ /* 0x000fea000b800000 */
[----:B------:R-:W1:Y:S01]  /*44b0*/  S2UR UR6, SR_CgaCtaId ;  /* 0x00000000000679c3 */ /* 0x000e620000008800 */
[----:B------:R-:W2:Y:S01]  /*44c0*/  LDCU UR33, c[0x0][0x370] ;  /* 0x00006e00ff2177ac */ /* 0x000ea20008000800 */
[----:B------:R-:W-:Y:S02]  /*44d0*/  HFMA2 R13, -RZ, RZ, 0, 0 ;  /* 0x00000000ff0d7431 */ /* 0x000fe400000001ff */
[----:B------:R-:W-:Y:S01]  /*44e0*/  IMAD.MOV.U32 R15, RZ, RZ, 0x1 ;  /* 0x00000001ff0f7424 */ /* 0x000fe200078e00ff */
[----:B------:R-:W-:Y:S01]  /*44f0*/  MOV R7, 0x2000 ;  /* 0x0000200000077802 */ /* 0x000fe20000000f00 */
[----:B------:R-:W2:Y:S01]  /*4500*/  LDCU.128 UR28, c[0x0][0xb10] ;  /* 0x00016200ff1c77ac */ /* 0x000ea20008000c00 */
[----:B------:R-:W-:Y:S01]  /*4510*/  IMAD.MOV.U32 R14, RZ, RZ, RZ ;  /* 0x000000ffff0e7224 */ /* 0x000fe200078e00ff */
[----:B------:R-:W3:Y:S01]  /*4520*/  LDC.64 R16, c[0x0][0x348] ;  /* 0x0000d200ff107b82 */ /* 0x000ee20000000a00 */
[----:B------:R-:W4:Y:S01]  /*4530*/  LDCU UR27, c[0x0][0x374] ;  /* 0x00006e80ff1b77ac */ /* 0x000f220008000800 */
[----:B------:R-:W4:Y:S06]  /*4540*/  LDCU UR15, c[0x0][0xb0c] ;  /* 0x00016180ff0f77ac */ /* 0x000f2c0008000800 */
[----:B------:R-:W3:Y:S01]  /*4550*/  LDC.64 R2, c[0x0][0x888] ;  /* 0x00022200ff027b82 */ /* 0x000ee20000000a00 */
[----:B------:R-:W4:Y:S01]  /*4560*/  LDCU UR38, c[0x0][0xb20] ;  /* 0x00016400ff2677ac */ /* 0x000f220008000800 */
[----:B------:R-:W4:Y:S06]  /*4570*/  LDCU UR4, c[0x0][0xb30] ;  /* 0x00016600ff0477ac */ /* 0x000f2c0008000800 */
[----:B------:R-:W3:Y:S01]  /*4580*/  LDC.64 R4, c[0x0][0x890] ;  /* 0x00022400ff047b82 */ /* 0x000ee20000000a00 */
[----:B------:R-:W-:Y:S01]  /*4590*/  UMOV UR24, 0x400 ;  /* 0x0000040000187882 */ /* 0x000fe20000000000 */
[----:B------:R-:W-:-:S02]  /*45a0*/  UPLOP3.LUT UP3, UPT, UPT, UPT, UPT, 0x40, 0x4 ;  /* 0x000000000004789c */ /* 0x000fc40003f6e870 */
[----:B-1----:R-:W-:Y:S02]  /*45b0*/  ULEA UR24, UR6, UR24, 0x18 ;  /* 0x0000001806187291 */ /* 0x002fe4000f8ec0ff */
[----:B--2---:R-:W-:Y:S02]  /*45c0*/  UIMAD.WIDE.U32 UR6, UR33, UR28, URZ ;  /* 0x0000001c210672a5 */ /* 0x004fe4000f8e00ff */
[----:B----4-:R-:W-:Y:S02]  /*45d0*/  UIMAD.WIDE.U32 UR8, UR27, UR31, URZ ;  /* 0x0000001f1b0872a5 */ /* 0x010fe4000f8e00ff */
[----:B------:R-:W-:Y:S02]  /*45e0*/  UISETP.GE.AND UP0, UPT, UR40, 0x1, UPT ;  /* 0x000000012800788c */ /* 0x000fe4000bf06270 */
[----:B------:R-:W-:Y:S01]  /*45f0*/  UISETP.NE.AND UP4, UPT, UR40, 0x1, UPT ;  /* 0x000000012800788c */ /* 0x000fe2000bf85270 */
[----:B------:R-:W-:Y:S02]  /*4600*/  UMOV UR6, UR7 ;  /* 0x0000000700067c82 */ /* 0x000fe40008000000 */
[----:B------:R-:W-:Y:S01]  /*4610*/  UMOV UR34, UR9 ;  /* 0x0000000900227c82 */ /* 0x000fe20008000000 */
[----:B------:R-:W1:Y:S01]  /*4620*/  LDCU.64 UR16, c[0x0][0xb28] ;  /* 0x00016500ff1077ac */ /* 0x000e620008000a00 */
[----:B------:R-:W-:-:S02]  /*4630*/  UISETP.NE.AND UP6, UPT, UR15, 0x1, UPT ;  /* 0x000000010f00788c */ /* 0x000fc4000bfc5270 */
[----:B------:R-:W-:Y:S02]  /*4640*/  UISETP.NE.AND UP5, UPT, UR30, 0x1, UPT ;  /* 0x000000011e00788c */ /* 0x000fe4000bfa5270 */
[----:B------:R-:W-:Y:S02]  /*4650*/  USHF.R.U32.HI UR35, URZ, UR29, UR6 ;  /* 0x0000001dff237299 */ /* 0x000fe40008011606 */
[----:B------:R-:W-:Y:S02]  /*4660*/  USHF.R.U32.HI UR34, URZ, UR38, UR34 ;  /* 0x00000026ff227299 */ /* 0x000fe40008011622 */
[----:B------:R-:W-:Y:S01]  /*4670*/  UISETP.NE.AND UP2, UPT, UR4, 0x1, UPT ;  /* 0x000000010400788c */ /* 0x000fe2000bf45270 */
[----:B------:R-:W-:-:S10]  /*4680*/  UMOV UR12, URZ ;  /* 0x000000ff000c7c82 */ /* 0x000fd40008000000 */
.L_x_95:
[C---:B------:R-:W-:Y:S02]  /*4690*/  LEA R12, R14.reuse, UR24, 0x3 ;  /* 0x000000180e0c7c11 */ /* 0x040fe4000f8e18ff */
[----:B------:R-:W-:Y:S02]  /*46a0*/  SHF.L.U32 R9, R13, 0x1f, RZ ;  /* 0x0000001f0d097819 */ /* 0x000fe400000006ff */
[----:B------:R-:W-:Y:S02]  /*46b0*/  LEA R10, R14, UR24, 0x4 ;  /* 0x000000180e0a7c11 */ /* 0x000fe4000f8e20ff */
[----:B------:R-:W2:Y:S02]  /*46c0*/  SYNCS.PHASECHK.TRANS64.TRYWAIT P0, [R12+URZ+0x90], R9 ;  /* 0x000090090c0075a7 */ /* 0x000ea400080011ff */
[----:B--2-4-:R-:W-:Y:S05]  /*46d0*/  @!P0 BRA `(.L_x_87) ;  /* 0x0000004400148947 */ /* 0x014fea0003800000 */
.L_x_166:
[----:B--2---:R-:W2:Y:S01]  /*46e0*/  LDS.128 R8, [R10+0x120] ;  /* 0x000120000a087984 */ /* 0x004ea20000000c00 */
[----:B------:R-:W-:Y:S01]  /*46f0*/  UISETP.GE.AND UP0, UPT, UR40, 0x1, UPT ;  /* 0x000000012800788c */ /* 0x000fe2000bf06270 */
[----:B------:R-:W-:Y:S01]  /*4700*/  @!PT LDS RZ, [RZ] ;  /* 0x00000000fffff984 */ /* 0x000fe20000000800 */
[----:B------:R-:W-:Y:S01]  /*4710*/  @!PT LDS RZ, [RZ] ;  /* 0x00000000fffff984 */ /* 0x000fe20000000800 */
[----:B------:R-:W-:Y:S01]  /*4720*/  @!PT LDS RZ, [RZ] ;  /* 0x00000000fffff984 */ /* 0x000fe20000000800 */
[----:B------:R-:W-:Y:S01]  /*4730*/  @!PT LDS RZ, [RZ] ;  /* 0x00000000fffff984 */ /* 0x000fe20000000800 */
[----:B------:R4:W-:Y:S06]  /*4740*/  MEMBAR.ALL.CTA ;  /* 0x0000000000007992 */ /* 0x0009ec0000008000 */
[----:B----4-:R-:W4:Y:S01]  /*4750*/  FENCE.VIEW.ASYNC.S ;  /* 0x00000000000073c6 */ /* 0x010f220000000000 */
[----:B--2---:R-:W-:Y:S11]  /*4760*/  LOP3.LUT P0, RZ, R10, 0x1, RZ, 0xc0, !PT ;  /* 0x000000010aff7812 */ /* 0x004ff6000780c0ff */
[----:B------:R-:W-:Y:S02]  /*4770*/  @!UPT UIADD3 URZ, UPT, UPT, URZ, URZ, URZ ;  /* 0x000000fffffff290 */ /* 0x000fe4000fffe0ff */
[----:B----4-:R-:W-:Y:S01]  /*4780*/  VOTEU.ANY UP1, P0 ;  /* 0x0000000000ff7886 */ /* 0x010fe20000020100 */
[----:B------:R-:W-:Y:S11]  /*4790*/  PLOP3.LUT P0, PT, PT, PT, UP1, 0x80, 0x8 ;  /* 0x000000000008781c */ /* 0x000ff60003f0f018 */
[----:B------:R-:W-:Y:S02]  /*47a0*/  @!UPT UIADD3 URZ, UPT, UPT, URZ, URZ, URZ ;  /* 0x000000fffffff290 */ /* 0x000fe4000fffe0ff */
[----:B------:R-:W-:Y:S02]  /*47b0*/  @P0 SHF.R.U32.HI R0, RZ, 0x10, R9 ;  /* 0x00000010ff000819 */ /* 0x000fe40000011609 */
[----:B------:R-:W-:Y:S02]  /*47c0*/  @P0 MOV R6, R8 ;  /* 0x0000000800060202 */ /* 0x000fe40000000f00 */
[----:B------:R-:W-:Y:S01]  /*47d0*/  @P0 R2UR UR4, R0 ;  /* 0x00000000000402ca */ /* 0x000fe200000e0000 */
[----:B------:R-:W-:Y:S01]  /*47e0*/  VIADD R0, R12, 0xa0 ;  /* 0x000000a00c007836 */ /* 0x000fe20000000000 */
[----:B------:R-:W-:Y:S02]  /*47f0*/  @P0 LOP3.LUT R8, R9, 0xffff, RZ, 0xc0, !PT ;  /* 0x0000ffff09080812 */ /* 0x000fe400078ec0ff */
[----:B------:R-:W-:Y:S02]  /*4800*/  @P0 R2UR UR6, R6 ;  /* 0x00000000060602ca */ /* 0x000fe400000e0000 */
[----:B------:R-:W-:Y:S02]  /*4810*/  PRMT R0, RZ, 0x654, R0 ;  /* 0x00000654ff007816 */ /* 0x000fe40000000000 */
[----:B------:R-:W-:Y:S02]  /*4820*/  @P0 R2UR UR5, R8 ;  /* 0x00000000080502ca */ /* 0x000fe400000e0000 */
[----:B------:R2:W-:Y:S03]  /*4830*/  SYNCS.ARRIVE.TRANS64.RED.A1T0 RZ, [R0+URZ], RZ ;  /* 0x000000ff00ff79a7 */ /* 0x0005e600081004ff */
[----:B------:R-:W-:Y:S04]  /*4840*/  @UP1 UMOV UR26, UR4 ;  /* 0x00000004001a1c82 */ /* 0x000fe80008000000 */
[----:B------:R-:W-:Y:S04]  /*4850*/  @UP1 UMOV UR14, UR6 ;  /* 0x00000006000e1c82 */ /* 0x000fe80008000000 */
[----:B------:R-:W-:Y:S01]  /*4860*/  @UP1 UMOV UR13, UR5 ;  /* 0x00000005000d1c82 */ /* 0x000fe20008000000 */
[----:B------:R-:W-:Y:S05]  /*4870*/  BRA.U !UP0, `(.L_x_88) ;  /* 0x0000000108a47547 */ /* 0x000fea000b800000 */
[----:B------:R-:W-:Y:S02]  /*4880*/  UIMAD.WIDE.U32 UR8, UR13, UR31, URZ ;  /* 0x0000001f0d0872a5 */ /* 0x000fe4000f8e00ff */
[----:B------:R-:W-:Y:S02]  /*4890*/  UIMAD.WIDE.U32 UR10, UR14, UR28, URZ ;  /* 0x0000001c0e0a72a5 */ /* 0x000fe4000f8e00ff */
[----:B------:R-:W-:Y:S02]  /*48a0*/  USEL UR4, UR27, UR34, !UP5 ;  /* 0x000000221b047287 */ /* 0x000fe4000e800000 */
[----:B------:R-:W-:Y:S02]  /*48b0*/  USEL UR7, UR33, UR35, !UP6 ;  /* 0x0000002321077287 */ /* 0x000fe4000f000000 */
[----:B-1----:R-:W-:Y:S02]  /*48c0*/  UIMAD.WIDE.U32 UR18, UR4, UR16, URZ ;  /* 0x00000010041272a5 */ /* 0x002fe4000f8e00ff */
[----:B------:R-:W-:Y:S01]  /*48d0*/  UIMAD.WIDE.U32 UR20, UR7, UR16, URZ ;  /* 0x00000010071472a5 */ /* 0x000fe2000f8e00ff */
[----:B------:R-:W-:Y:S02]  /*48e0*/  UMOV UR5, UR9 ;  /* 0x0000000900057c82 */ /* 0x000fe40008000000 */
[----:B------:R-:W-:Y:S03]  /*48f0*/  USHF.R.U32.HI UR6, URZ, UR38, UR5 ;  /* 0x00000026ff067299 */ /* 0x000fe60008011605 */
[----:B------:R-:W-:Y:S01]  /*4900*/  UMOV UR5, UR11 ;  /* 0x0000000b00057c82 */ /* 0x000fe20008000000 */
[----:B------:R-:W-:Y:S02]  /*4910*/  USEL UR6, UR13, UR6, !UP5 ;  /* 0x000000060d067287 */ /* 0x000fe4000e800000 */
[----:B------:R-:W-:Y:S02]  /*4920*/  USHF.R.U32.HI UR8, URZ, UR29, UR5 ;  /* 0x0000001dff087299 */ /* 0x000fe40008011605 */
[----:B------:R-:W-:Y:S01]  /*4930*/  UIMAD.WIDE.U32 UR10, UR6, UR16, URZ ;  /* 0x00000010060a72a5 */ /* 0x000fe2000f8e00ff */
[----:B------:R-:W-:Y:S02]  /*4940*/  UMOV UR5, UR19 ;  /* 0x0000001300057c82 */ /* 0x000fe40008000000 */
[----:B------:R-:W-:Y:S03]  /*4950*/  @UP4 USHF.R.U32.HI UR4, URZ, UR17, UR5 ;  /* 0x00000011ff044299 */ /* 0x000fe60008011605 */
[----:B------:R-:W-:Y:S01]  /*4960*/  UMOV UR5, UR21 ;  /* 0x0000001500057c82 */ /* 0x000fe20008000000 */
[----:B------:R-:W-:Y:S02]  /*4970*/  UIMAD UR4, UR40, UR4, URZ ;  /* 0x00000004280472a4 */ /* 0x000fe4000f8e02ff */
[----:B------:R-:W-:Y:S02]  /*4980*/  @UP4 USHF.R.U32.HI UR7, URZ, UR17, UR5 ;  /* 0x00000011ff074299 */ /* 0x000fe40008011605 */
[----:B------:R-:W-:Y:S02]  /*4990*/  USEL UR5, UR14, UR8, !UP6 ;  /* 0x000000080e057287 */ /* 0x000fe4000f000000 */
[----:B------:R-:W-:Y:S02]  /*49a0*/  UIMAD UR8, UR40, UR7, URZ ;  /* 0x00000007280872a4 */ /* 0x000fe4000f8e02ff */
[----:B------:R-:W-:Y:S03]  /*49b0*/  UISETP.GE.AND UP0, UPT, UR6, UR4, UPT ;  /* 0x000000040600728c */ /* 0x000fe6000bf06270 */
[----:B------:R-:W-:Y:S01]  /*49c0*/  UMOV UR4, UR11 ;  /* 0x0000000b00047c82 */ /* 0x000fe20008000000 */
[----:B------:R-:W-:Y:S02]  /*49d0*/  UISETP.GE.OR UP0, UPT, UR5, UR8, UP0 ;  /* 0x000000080500728c */ /* 0x000fe40008706670 */
[----:B------:R-:W-:Y:S02]  /*49e0*/  USHF.R.U32.HI UR4, URZ, UR17, UR4 ;  /* 0x00000011ff047299 */ /* 0x000fe40008011604 */
[----:B------:R-:W-:Y:S02]  /*49f0*/  UIMAD.WIDE.U32 UR8, UR5, UR16, URZ ;  /* 0x00000010050872a5 */ /* 0x000fe4000f8e00ff */
[----:B------:R-:W-:Y:S04]  /*4a00*/  USEL UR10, UR6, UR4, !UP4 ;  /* 0x00000004060a7287 */ /* 0x000fe8000e000000 */
[----:B------:R-:W-:Y:S01]  /*4a10*/  UIADD3 UR11, UPT, UPT, -UR10, URZ, URZ ;  /* 0x000000ff0a0b7290 */ /* 0x000fe2000fffe1ff */
[----:B------:R-:W-:Y:S02]  /*4a20*/  @!UP0 UMOV UR4, UR9 ;  /* 0x0000000900048c82 */ /* 0x000fe40008000000 */
[----:B------:R-:W-:Y:S02]  /*4a30*/  @!UP0 USHF.R.U32.HI UR4, URZ, UR17, UR4 ;  /* 0x00000011ff048299 */ /* 0x000fe40008011604 */
[----:B------:R-:W-:Y:S02]  /*4a40*/  UIMAD UR8, UR40, UR11, UR6 ;  /* 0x0000000b280872a4 */ /* 0x000fe4000f8e0206 */
[----:B------:R-:W-:Y:S04]  /*4a50*/  @!UP0 USEL UR4, UR5, UR4, !UP4 ;  /* 0x0000000405048287 */ /* 0x000fe8000e000000 */
[----:B------:R-:W-:Y:S02]  /*4a60*/  @!UP0 UIMAD UR8, UR7, UR8, UR4 ;  /* 0x00000008070882a4 */ /* 0x000fe4000f8e0204 */
[----:B------:R-:W-:Y:S02]  /*4a70*/  @!UP0 UIADD3 UR9, UPT, UPT, UR10, -UR4, URZ ;  /* 0x800000040a098290 */ /* 0x000fe4000fffe0ff */
[----:B------:R-:W-:Y:S02]  /*4a80*/  UIADD3 UR4, UPT, UPT, -UR5, URZ, URZ ;  /* 0x000000ff05047290 */ /* 0x000fe4000fffe1ff */
[----:B------:R-:W-:Y:S02]  /*4a90*/  UIADD3 UR7, UPT, UPT, -UR6, URZ, URZ ;  /* 0x000000ff06077290 */ /* 0x000fe4000fffe1ff */
[----:B------:R-:W-:Y:S02]  /*4aa0*/  @!UP0 UIMAD UR6, UR9, UR40, UR5 ;  /* 0x00000028090682a4 */ /* 0x000fe4000f8e0205 */
[----:B------:R-:W-:Y:S02]  /*4ab0*/  UIMAD UR14, UR15, UR4, UR14 ;  /* 0x000000040f0e72a4 */ /* 0x000fe4000f8e020e */
[----:B------:R-:W-:Y:S01]  /*4ac0*/  UIMAD UR13, UR30, UR7, UR13 ;  /* 0x000000071e0d72a4 */ /* 0x000fe2000f8e020d */
[----:B------:R-:W-:Y:S02]  /*4ad0*/  @!UP0 UMOV UR5, UR8 ;  /* 0x0000000800058c82 */ /* 0x000fe40008000000 */
[----:B------:R-:W-:Y:S02]  /*4ae0*/  UIMAD UR14, UR5, UR15, UR14 ;  /* 0x0000000f050e72a4 */ /* 0x000fe4000f8e020e */
[----:B------:R-:W-:Y:S11]  /*4af0*/  UIMAD UR13, UR6, UR30, UR13 ;  /* 0x0000001e060d72a4 */ /* 0x000ff6000f8e020d */
[----:B------:R-:W-:Y:S01]  /*4b00*/  @!UPT UIADD3 URZ, UPT, UPT, URZ, URZ, URZ ;  /* 0x000000fffffff290 */ /* 0x000fe2000fffe0ff */
.L_x_88:
[----:B------:R-:W4:Y:S01]  /*4b10*/  @!UP2 LDCU.128 UR20, c[0x0][0xb10] ;  /* 0x00016200ff14a7ac */ /* 0x000f220008000c00 */
[C---:B---3--:R-:W-:Y:S02]  /*4b20*/  ISETP.NE.U32.AND P1, PT, R4.reuse, RZ, PT ;  /* 0x000000ff0400720c */ /* 0x048fe40003f25070 */
[----:B------:R-:W-:Y:S02]  /*4b30*/  ISETP.NE.U32.AND P0, PT, R4, RZ, PT ;  /* 0x000000ff0400720c */ /* 0x000fe40003f05070 */
[C---:B------:R-:W-:Y:S02]  /*4b40*/  ISETP.NE.AND.EX P1, PT, R5.reuse, RZ, PT, P1 ;  /* 0x000000ff0500720c */ /* 0x040fe40003f25310 */
[----:B------:R-:W-:Y:S01]  /*4b50*/  ISETP.NE.AND.EX P0, PT, R5, RZ, PT, P0 ;  /* 0x000000ff0500720c */ /* 0x000fe20003f05300 */
[----:B------:R-:W3:Y:S01]  /*4b60*/  @!UP2 LDCU UR5, c[0x0][0xb0c] ;  /* 0x00016180ff05a7ac */ /* 0x000ee20008000800 */
[----:B------:R-:W-:Y:S02]  /*4b70*/  USHF.L.U32 UR11, UR25, 0x7, URZ ;  /* 0x00000007190b7899 */ /* 0x000fe400080006ff */
[----:B------:R-:W-:Y:S02]  /*4b80*/  USHF.L.U32 UR10, UR32, 0x6, URZ ;  /* 0x00000006200a7899 */ /* 0x000fe400080006ff */
[----:B----4-:R-:W-:Y:S07]  /*4b90*/  UIMAD.WIDE.U32 UR6, UR14, UR20, URZ ;  /* 0x000000140e0672a5 */ /* 0x010fee000f8e00ff */
[----:B------:R-:W-:Y:S01]  /*4ba0*/  @!UP2 UMOV UR4, UR7 ;  /* 0x000000070004ac82 */ /* 0x000fe20008000000 */
[----:B---3--:R-:W-:Y:S02]  /*4bb0*/  @!UP2 UISETP.NE.AND UP0, UPT, UR5, 0x1, UPT ;  /* 0x000000010500a88c */ /* 0x008fe4000bf05270 */
[----:B------:R-:W-:Y:S02]  /*4bc0*/  @!UP2 USHF.R.U32.HI UR4, URZ, UR21, UR4 ;  /* 0x00000015ff04a299 */ /* 0x000fe40008011604 */
[----:B------:R-:W-:Y:S02]  /*4bd0*/  UIMAD.WIDE.U32 UR6, UR13, UR23, URZ ;  /* 0x000000170d0672a5 */ /* 0x000fe4000f8e00ff */
[----:B------:R-:W-:Y:S02]  /*4be0*/  @!UP2 USEL UR8, UR14, UR4, !UP0 ;  /* 0x000000040e08a287 */ /* 0x000fe4000c000000 */
[----:B------:R-:W-:Y:S03]  /*4bf0*/  @!UP2 UISETP.NE.AND UP0, UPT, UR22, 0x1, UPT ;  /* 0x000000011600a88c */ /* 0x000fe6000bf05270 */
[----:B------:R-:W-:Y:S02]  /*4c00*/  @!UP2 UMOV UR6, UR7 ;  /* 0x000000070006ac82 */ /* 0x000fe40008000000 */
[----:B------:R-:W3:Y:S02]  /*4c10*/  @!UP2 LDCU UR4, c[0x0][0xb20] ;  /* 0x00016400ff04a7ac */ /* 0x000ee40008000800 */
[----:B---3--:R-:W-:Y:S04]  /*4c20*/  @!UP2 USHF.R.U32.HI UR6, URZ, UR4, UR6 ;  /* 0x00000004ff06a299 */ /* 0x008fe80008011606 */
[----:B------:R-:W-:Y:S04]  /*4c30*/  @!UP2 USEL UR6, UR13, UR6, !UP0 ;  /* 0x000000060d06a287 */ /* 0x000fe8000c000000 */
[----:B------:R-:W-:Y:S02]  /*4c40*/  @!UP2 UIADD3 UR4, UPT, UPT, -UR8, UR6, URZ ;  /* 0x000000060804a290 */ /* 0x000fe4000fffe1ff */
[----:B------:R-:W-:Y:S02]  /*4c50*/  @!UP2 UIADD3 UR6, UPT, UPT, UR8, -UR6, URZ ;  /* 0x800000060806a290 */ /* 0x000fe4000fffe0ff */
[----:B------:R-:W-:Y:S02]  /*4c60*/  @!UP2 UIMAD UR14, UR4, UR5, UR14 ;  /* 0x00000005040ea2a4 */ /* 0x000fe4000f8e020e */
[----:B------:R-:W-:Y:S01]  /*4c70*/  @!UP2 UIMAD UR13, UR6, UR22, UR13 ;  /* 0x00000016060da2a4 */ /* 0x000fe2000f8e020d */
[----:B------:R-:W-:Y:S11]  /*4c80*/  BRA.U UP3, `(.L_x_89) ;  /* 0x0000000103107547 */ /* 0x000ff6000b800000 */
[----:B--2---:R-:W-:Y:S04]  /*4c90*/  MOV R0, UR37 ;  /* 0x0000002500007c02 */ /* 0x004fe80008000f00 */
[----:B------:R-:W-:Y:S04]  /*4ca0*/  SHF.L.U32 R9, R0, 0x1f, RZ ;  /* 0x0000001f00097819 */ /* 0x000fe800000006ff */
[----:B------:R-:W2:Y:S02]  /*4cb0*/  SYNCS.PHASECHK.TRANS64.TRYWAIT P2, [UR24+0x88], R9 ;  /* 0x00008809ff0075a7 */ /* 0x000ea40008041118 */
[----:B--2---:R-:W-:Y:S05]  /*4cc0*/  @!P2 BRA `(.L_x_90) ;  /* 0x0000003c00aca947 */ /* 0x004fea0003800000 */
.L_x_89:
[----:B------:R-:W-:Y:S05]  /*4cd0*/  @!P1 BRA `(.L_x_91) ;  /* 0x0000000000309947 */ /* 0x000fea0003800000 */
[----:B------:R-:W-:Y:S01]  /*4ce0*/  ISETP.NE.U32.AND P1, PT, R2, RZ, PT ;  /* 0x000000ff0200720c */ /* 0x000fe20003f25070 */
[----:B------:R-:W3:Y:S01]  /*4cf0*/  LDCU.64 UR4, c[0x0][0x358] ;  /* 0x00006b00ff0477ac */ /* 0x000ee20008000a00 */
[----:B------:R-:W-:Y:S02]  /*4d00*/  IMAD.MOV.U32 R84, RZ, RZ, 0x1 ;  /* 0x00000001ff547424 */ /* 0x000fe400078e00ff */
[----:B------:R-:W-:Y:S11]  /*4d10*/  ISETP.NE.AND.EX P1, PT, R3, RZ, PT, P1 ;  /* 0x000000ff0300720c */ /* 0x000ff60003f25310 */
[----:B------:R-:W-:Y:S02]  /*4d20*/  @!UPT UIADD3 URZ, UPT, UPT, URZ, URZ, URZ ;  /* 0x000000fffffff290 */ /* 0x000fe4000fffe0ff */
[----:B--2---:R-:W2:Y:S01]  /*4d30*/  @P1 LDC.64 R8, c[0x0][0x888] ;  /* 0x00022200ff081b82 */ /* 0x004ea20000000a00 */
[----:B------:R-:W-:Y:S04]  /*4d40*/  @P1 IMAD R0, R4, UR36, RZ ;  /* 0x0000002404001c24 */ /* 0x000fe8000f8e02ff */
[----:B--2---:R-:W-:Y:S04]  /*4d50*/  @P1 IMAD.WIDE R8, R0, 0x4, R8 ;  /* 0x0000000400081825 */ /* 0x004fe800078e0208 */
[----:B------:R-:W-:Y:S01]  /*4d60*/  HFMA2 R0, -RZ, RZ, 0, 5.9604644775390625e-08 ;  /* 0x00000001ff007431 */ /* 0x000fe200000001ff */
[----:B---3-5:R3:W5:Y:S04]  /*4d70*/  @P1 LDG.E R41, desc[UR4][R8.64] ;  /* 0x0000000408291981 */ /* 0x028768000c1e1900 */
[----:B------:R-:W-:Y:S01]  /*4d80*/  @!P1 PRMT R84, R0, 0x7610, R84 ;  /* 0x0000761000549816 */ /* 0x000fe20000000054 */
[----:B---3--:R-:W4:Y:S06]  /*4d90*/  @!P1 LDC R41, c[0x0][0x880] ;  /* 0x00022000ff299b82 */ /* 0x008f2c0000000800 */
.L_x_91:
[----:B----45:R-:W-:Y:S01]  /*4da0*/  @!P0 FSETP.EQ.AND P1, PT, R41, RZ, PT ;  /* 0x000000ff2900820b */ /* 0x030fe20003f22000 */
[----:B------:R-:W-:Y:S01]  /*4db0*/  @!UPT UIADD3 URZ, UPT, UPT, URZ, URZ, URZ ;  /* 0x000000fffffff290 */ /* 0x000fe2000fffe0ff */
[----:B------:R-:W-:Y:S11]  /*4dc0*/  @!P0 BRA `(.L_x_92) ;  /* 0x0000000000188947 */ /* 0x000ff60003800000 */
[----:B------:R-:W-:Y:S02]  /*4dd0*/  LOP3.LUT P0, RZ, R84, 0xff, RZ, 0xc0, !PT ;  /* 0x000000ff54ff7812 */ /* 0x000fe4000780c0ff */
[----:B------:R-:W-:Y:S04]  /*4de0*/  ISETP.NE.U32.AND P1, PT, R2, RZ, PT ;  /* 0x000000ff0200720c */ /* 0x000fe80003f25070 */
[----:B------:R-:W-:Y:S04]  /*4df0*/  ISETP.NE.AND.EX P1, PT, R3, RZ, PT, P1 ;  /* 0x000000ff0300720c */ /* 0x000fe80003f25310 */
[----:B------:R-:W-:Y:S03]  /*4e00*/  PLOP3.LUT P1, PT, P1, PT, PT, 0x8, 0x80 ;  /* 0x000000000080781c */ /* 0x000fe60000f2e170 */
[----:B------:R-:W-:Y:S11]  /*4e10*/  @P0 FSETP.EQ.AND P1, PT, R41, RZ, PT ;  /* 0x000000ff2900020b */ /* 0x000ff60003f22000 */
[----:B------:R-:W-:Y:S02]  /*4e20*/  @!UPT UIADD3 URZ, UPT, UPT, URZ, URZ, URZ ;  /* 0x000000fffffff290 */ /* 0x000fe4000fffe0ff */
.L_x_92:
[----:B------:R-:W-:Y:S01]  /*4e30*/  ULEA UR4, UR12, UR24, 0x3 ;  /* 0x000000180c047291 */ /* 0x000fe2000f8e18ff */
[----:B--2---:R-:W-:Y:S02]  /*4e40*/  SHF.L.U32 R9, R15, 0x1f, RZ ;  /* 0x0000001f0f097819 */ /* 0x004fe400000006ff */
[----:B------:R-:W-:Y:S04]  /*4e50*/  ELECT P0, URZ, PT ;  /* 0x0000000000ff782f */ /* 0x000fe80003800000 */
[----:B------:R-:W-:Y:S02]  /*4e60*/  PLOP3.LUT P1, PT, P1, P0, PT, 0xf2, 0x2f ;  /* 0x00000000002f781c */ /* 0x000fe40000f21e72 */
[----:B------:R-:W2:Y:S11]  /*4e70*/  SYNCS.PHASECHK.TRANS64.TRYWAIT P2, [UR4+0x68], R9 ;  /* 0x00006809ff0075a7 */ /* 0x000eb60008041104 */
[----:B------:R-:W-:Y:S05]  /*4e80*/  @!P1 IADD3 R8, P0, PT, R16, 0x580, RZ ;  /* 0x0000058010089810 */ /* 0x000fea0007f1e0ff */
[----:B------:R-:W-:Y:S01]  /*4e90*/  @!P1 IMAD.X R6, RZ, RZ, R17, P0 ;  /* 0x000000ffff069224 */ /* 0x000fe200000e0611 */
[----:B--2---:R-:W-:Y:S07]  /*4ea0*/  @!P2 BRA `(.L_x_93) ;  /* 0x0000003c004ca947 */ /* 0x004fee0003800000 */
.L_x_169:
[----:B------:R-:W3:Y:S01]  /*4eb0*/  S2UR UR20, SR_CgaCtaId ;  /* 0x00000000001479c3 */ /* 0x000ee20000008800 */
[----:B------:R-:W-:Y:S01]  /*4ec0*/  @!P1 R2UR UR7, R6 ;  /* 0x00000000060792ca */ /* 0x000fe200000e0000 */
[----:B------:R-:W-:Y:S01]  /*4ed0*/  UIADD3 UR5, UPT, UPT, UR12, 0x1, URZ ;  /* 0x000000010c057890 */ /* 0x000fe2000fffe0ff */
[----:B------:R-:W-:Y:S01]  /*4ee0*/  @!P1 R2UR UR6, R8 ;  /* 0x00000000080692ca */ /* 0x000fe200000e0000 */
[----:B------:R-:W-:Y:S01]  /*4ef0*/  UIADD3 UR9, UPT, UPT, UR4, 0x50, URZ ;  /* 0x0000005004097890 */ /* 0x000fe2000fffe0ff */
[----:B------:R-:W-:Y:S01]  /*4f00*/  @!P1 IMAD.MOV.U32 R6, RZ, RZ, 0x2000 ;  /* 0x00002000ff069424 */ /* 0x000fe200078e00ff */
[----:B------:R-:W-:Y:S01]  /*4f10*/  UISETP.NE.AND UP0, UPT, UR5, 0x3, UPT ;  /* 0x000000030500788c */ /* 0x000fe2000bf05270 */
[----:B------:R-:W-:Y:S01]  /*4f20*/  VIADD R14, R14, 0x1 ;  /* 0x000000010e0e7836 */ /* 0x000fe20000000000 */
[----:B------:R-:W-:Y:S01]  /*4f30*/  UMOV UR22, 0x0 ;  /* 0x0000000000167882 */ /* 0x000fe20000000000 */
[----:B------:R-:W-:Y:S05]  /*4f40*/  UMOV UR23, 0x10000000 ;  /* 0x1000000000177882 */ /* 0x000fea0000000000 */
[----:B--2---:R-:W-:Y:S01]  /*4f50*/  IMAD.U32 R9, RZ, RZ, UR7 ;  /* 0x00000007ff097e24 */ /* 0x004fe2000f8e00ff */
[----:B------:R-:W-:Y:S01]  /*4f60*/  USEL UR7, URZ, 0x1, UP0 ;  /* 0x00000001ff077887 */ /* 0x000fe20008000000 */
[----:B------:R-:W-:Y:S01]  /*4f70*/  IMAD.U32 R8, RZ, RZ, UR6 ;  /* 0x00000006ff087e24 */ /* 0x000fe2000f8e00ff */
[----:B------:R-:W-:Y:S02]  /*4f80*/  USEL UR6, UR5, URZ, UP0 ;  /* 0x000000ff05067287 */ /* 0x000fe40008000000 */
[----:B------:R-:W-:Y:S01]  /*4f90*/  VOTEU.ALL UP0, P1 ;  /* 0x0000000000ff7886 */ /* 0x000fe20000800000 */
[----:B------:R-:W-:Y:S02]  /*4fa0*/  @!P1 R2UR UR19, R9 ;  /* 0x00000000091392ca */ /* 0x000fe400000e0000 */
[----:B------:R-:W-:Y:S02]  /*4fb0*/  @!P1 R2UR UR18, R8 ;  /* 0x00000000081292ca */ /* 0x000fe400000e0000 */
[----:B------:R-:W-:Y:S01]  /*4fc0*/  @!UP0 ULEA UR5, UR12, UR24, 0xd ;  /* 0x000000180c058291 */ /* 0x000fe2000f8e68ff */
[----:B------:R-:W-:Y:S01]  /*4fd0*/  LOP3.LUT R15, R15, UR7, RZ, 0x3c, !PT ;  /* 0x000000070f0f7c12 */ /* 0x000fe2000f8e3cff */
[----:B---3--:R-:W-:Y:S02]  /*4fe0*/  UPRMT UR20, UR20, 0x654, UR9 ;  /* 0x0000065414147896 */ /* 0x008fe40008000009 */
[----:B------:R-:W-:Y:S01]  /*4ff0*/  @!UP0 UIADD3 UR8, UPT, UPT, UR5, 0x200, URZ ;  /* 0x0000020005088890 */ /* 0x000fe2000fffe0ff */
[----:B------:R-:W-:Y:S01]  /*5000*/  SHF.L.U32 R0, R15, 0x1f, RZ ;  /* 0x0000001f0f007819 */ /* 0x000fe200000006ff */
[----:B------:R-:W-:Y:S01]  /*5010*/  VOTEU.ALL UP0, P1 ;  /* 0x0000000000ff7886 */ /* 0x000fe20000800000 */
[----:B------:R-:W-:Y:S01]  /*5020*/  UMOV UR12, UR36 ;  /* 0x00000024000c7c82 */ /* 0x000fe20008000000 */
[----:B------:R-:W-:Y:S05]  /*5030*/  ULEA UR5, UR6, UR24, 0x3 ;  /* 0x0000001806057291 */ /* 0x000fea000f8e18ff */
[----:B------:R2:W-:Y:S01]  /*5040*/  @!UP0 UTMALDG.3D [UR8], [UR18], desc[UR22] ;  /* 0x00001608120085b4 */ /* 0x0005e20008011000 */
[----:B------:R2:W-:Y:S01]  /*5050*/  @!P1 SYNCS.ARRIVE.TRANS64.RED.A0TR RZ, [UR4+0x50], R6 ;  /* 0x00005006ffff99a7 */ /* 0x0005e20008300404 */
[----:B------:R-:W-:Y:S02]  /*5060*/  SYNCS.ARRIVE.TRANS64.RED.A1T0 RZ, [UR20], RZ ;  /* 0x000000ffffff79a7 */ /* 0x000fe40008100414 */
[----:B------:R-:W3:Y:S02]  /*5070*/  SYNCS.PHASECHK.TRANS64.TRYWAIT P0, [UR5+0x68], R0 ;  /* 0x00006800ff0075a7 */ /* 0x000ee40008001105 */
[----:B--23--:R-:W-:Y:S05]  /*5080*/  @!P0 BRA `(.L_x_94) ;  /* 0x0000003800ec8947 */ /* 0x00cfea0003800000 */
.L_x_171:
[----:B------:R-:W3:Y:S01]  /*5090*/  S2UR UR12, SR_CgaCtaId ;  /* 0x00000000000c79c3 */ /* 0x000ee20000008800 */
[----:B------:R-:W-:Y:S01]  /*50a0*/  UIADD3 UR9, UPT, UPT, UR5, 0x50, URZ ;  /* 0x0000005005097890 */ /* 0x000fe2000fffe0ff */
[----:B------:R-:W-:Y:S01]  /*50b0*/  @!P1 IADD3 R6, P0, PT, R16, 0x580, RZ ;  /* 0x0000058010069810 */ /* 0x000fe20007f1e0ff */
[----:B------:R-:W-:Y:S01]  /*50c0*/  UPLOP3.LUT UP3, UPT, UPT, UPT, UPT, 0x80, 0x8 ;  /* 0x000000000008789c */ /* 0x000fe20003f6f070 */
[----:B------:R-:W-:Y:S01]  /*50d0*/  R2UR UR23, R86 ;  /* 0x00000000561772ca */ /* 0x000fe200000e0000 */
[----:B------:R-:W-:Y:S01]  /*50e0*/  UMOV UR20, 0x0 ;  /* 0x0000000000147882 */ /* 0x000fe20000000000 */
[----:B------:R-:W-:Y:S01]  /*50f0*/  @!P1 R2UR UR7, R6 ;  /* 0x00000000060792ca */ /* 0x000fe200000e0000 */
[----:B--2---:R-:W-:Y:S01]  /*5100*/  @!P1 IMAD.X R0, RZ, RZ, R17, P0 ;  /* 0x000000ffff009224 */ /* 0x004fe200000e0611 */
[----:B------:R-:W-:Y:S01]  /*5110*/  UMOV UR21, 0x10000000 ;  /* 0x1000000000157882 */ /* 0x000fe20000000000 */
[----:B------:R-:W-:Y:S01]  /*5120*/  VOTEU.ALL UP0, P1 ;  /* 0x0000000000ff7886 */ /* 0x000fe20000800000 */
[----:B------:R-:W-:Y:S02]  /*5130*/  R2UR UR22, R87 ;  /* 0x00000000571672ca */ /* 0x000fe400000e0000 */
[----:B------:R-:W-:Y:S02]  /*5140*/  @!P1 R2UR UR4, R0 ;  /* 0x00000000000492ca */ /* 0x000fe400000e0000 */
[----:B------:R-:W-:Y:S01]  /*5150*/  @!UP0 UIADD3 UR10, UPT, UPT, UR10, 0x20, URZ ;  /* 0x000000200a0a8890 */ /* 0x000fe2000fffe0ff */
[C---:B------:R-:W-:Y:S02]  /*5160*/  ISETP.NE.AND P0, PT, R14.reuse, 0x2, PT ;  /* 0x000000020e00780c */ /* 0x040fe40003f05270 */
[----:B------:R-:W-:Y:S02]  /*5170*/  UIADD3 UR32, UPT, UPT, UR13, UR23, URZ ;  /* 0x000000170d207290 */ /* 0x000fe4000fffe0ff */
[----:B------:R-:W-:Y:S01]  /*5180*/  IMAD.U32 R8, RZ, RZ, UR7 ;  /* 0x00000007ff087e24 */ /* 0x000fe2000f8e00ff */
[----:B------:R-:W-:Y:S02]  /*5190*/  SEL R0, RZ, 0x1, P0 ;  /* 0x00000001ff007807 */ /* 0x000fe40000000000 */
[----:B------:R-:W-:Y:S01]  /*51a0*/  SEL R14, R14, RZ, P0 ;  /* 0x000000ff0e0e7207 */ /* 0x000fe20000000000 */
[----:B------:R-:W-:Y:S01]  /*51b0*/  UIADD3 UR25, UPT, UPT, UR14, UR22, URZ ;  /* 0x000000160e197290 */ /* 0x000fe2000fffe0ff */
[----:B------:R-:W-:Y:S01]  /*51c0*/  @!P1 R2UR UR18, R8 ;  /* 0x00000000081292ca */ /* 0x000fe200000e0000 */
[----:B------:R-:W-:Y:S01]  /*51d0*/  IMAD.U32 R9, RZ, RZ, UR4 ;  /* 0x00000004ff097e24 */ /* 0x000fe2000f8e00ff */
[----:B------:R-:W-:Y:S01]  /*51e0*/  @!UP0 ULEA UR4, UR6, UR24, 0xd ;  /* 0x0000001806048291 */ /* 0x000fe2000f8e68ff */
[----:B------:R-:W-:Y:S03]  /*51f0*/  LOP3.LUT R13, R13, R0, RZ, 0x3c, !PT ;  /* 0x000000000d0d7212 */ /* 0x000fe600078e3cff */
[----:B------:R-:W-:Y:S01]  /*5200*/  @!P1 R2UR UR19, R9 ;  /* 0x00000000091392ca */ /* 0x000fe200000e0000 */
[----:B------:R-:W-:Y:S02]  /*5210*/  @!UP0 UIADD3 UR8, UPT, UPT, UR4, 0x200, URZ ;  /* 0x0000020004088890 */ /* 0x000fe4000fffe0ff */
[----:B---3--:R-:W-:Y:S01]  /*5220*/  UPRMT UR4, UR12, 0x654, UR9 ;  /* 0x000006540c047896 */ /* 0x008fe20008000009 */
[----:B------:R-:W-:Y:S02]  /*5230*/  VOTEU.ALL UP0, P1 ;  /* 0x0000000000ff7886 */ /* 0x000fe40000800000 */
[----:B------:R-:W-:Y:S01]  /*5240*/  UMOV UR12, UR36 ;  /* 0x00000024000c7c82 */ /* 0x000fe20008000000 */
[----:B------:R-:W-:Y:S06]  /*5250*/  UMOV UR36, UR26 ;  /* 0x0000001a00247c82 */ /* 0x000fec0008000000 */
[----:B------:R2:W-:Y:S01]  /*5260*/  @!UP0 UTMALDG.3D [UR8], [UR18], desc[UR20] ;  /* 0x00001408120085b4 */ /* 0x0005e20008011000 */
[----:B------:R4:W-:Y:S01]  /*5270*/  @!P1 SYNCS.ARRIVE.TRANS64.RED.A0TR RZ, [UR5+0x50], R7 ;  /* 0x00005007ffff99a7 */ /* 0x0009e20008300405 */
[----:B------:R-:W-:Y:S01]  /*5280*/  SYNCS.ARRIVE.TRANS64.RED.A1T0 RZ, [UR4], RZ ;  /* 0x000000ffffff79a7 */ /* 0x000fe20008100404 */
[----:B------:R-:W-:Y:S04]  /*5290*/  UIADD3 UR4, UPT, UPT, UR6, 0x1, URZ ;  /* 0x0000000106047890 */ /* 0x000fe8000fffe0ff */
[----:B------:R-:W-:Y:S04]  /*52a0*/  UISETP.NE.AND UP0, UPT, UR4, 0x3, UPT ;  /* 0x000000030400788c */ /* 0x000fe8000bf05270 */
[----:B------:R-:W-:Y:S06]  /*52b0*/  USEL UR5, URZ, 0x1, UP0 ;  /* 0x00000001ff057887 */ /* 0x000fec0008000000 */
[----:B------:R-:W-:Y:S01]  /*52c0*/  LOP3.LUT R15, R15, UR5, RZ, 0x3c, !PT ;  /* 0x000000050f0f7c12 */ /* 0x000fe2000f8e3cff */
[----:B--2---:R-:W-:Y:S01]  /*52d0*/  USEL UR12, UR4, URZ, UP0 ;  /* 0x000000ff040c7287 */ /* 0x004fe20008000000 */
[----:B------:R-:W-:Y:S11]  /*52e0*/  BRA.U UP1, `(.L_x_95) ;  /* 0xfffffff101e87547 */ /* 0x000ff6000b83ffff */
[----:B------:R-:W-:Y:S01]  /*52f0*/  UIADD3 UR24, UPT, UPT, UR24, 0x68, URZ ;  /* 0x0000006818187890 */ /* 0x000fe2000fffe0ff */
[----:B------:R-:W-:-:S03]  /*5300*/  SHF.L.U32 R3, R15, 0x1f, RZ ;  /* 0x0000001f0f037819 */ /* 0x000fc600000006ff */
[----:B------:R-:W-:-:S09]  /*5310*/  ULEA UR4, UR12, UR24, 0x3 ;  /* 0x000000180c047291 */ /* 0x000fd2000f8e18ff */
[----:B------:R-:W2:Y:S02]  /*5320*/  SYNCS.PHASECHK.TRANS64.TRYWAIT P0, [UR4], R3 ;  /* 0x00000003ff0075a7 */ /* 0x000ea40008001104 */
[----:B--2---:R-:W-:Y:S05]  /*5330*/  @!P0 BRA `(.L_x_96) ;  /* 0x0000003800588947 */ /* 0x004fea0003800000 */
.L_x_173:
[----:B------:R-:W-:-:S04]  /*5340*/  UIADD3 UR4, UPT, UPT, UR12, 0x1, URZ ;  /* 0x000000010c047890 */ /* 0x000fc8000fffe0ff */
[----:B------:R-:W-:-:S04]  /*5350*/  UISETP.NE.AND UP0, UPT, UR4, 0x3, UPT ;  /* 0x000000030400788c */ /* 0x000fc8000bf05270 */
[----:B------:R-:W-:Y:S02]  /*5360*/  USEL UR6, URZ, 0x1, UP0 ;  /* 0x00000001ff067887 */ /* 0x000fe40008000000 */
[----:B------:R-:W-:-:S04]  /*5370*/  USEL UR4, UR4, URZ, UP0 ;  /* 0x000000ff04047287 */ /* 0x000fc80008000000 */
[----:B------:R-:W-:Y:S01]  /*5380*/  ULEA UR5, UR4, UR24, 0x3 ;  /* 0x0000001804057291 */ /* 0x000fe2000f8e18ff */
[----:B------:R-:W-:-:S04]  /*5390*/  LOP3.LUT R15, R15, UR6, RZ, 0x3c, !PT ;  /* 0x000000060f0f7c12 */ /* 0x000fc8000f8e3cff */
[----:B--2---:R-:W-:-:S04]  /*53a0*/  SHF.L.U32 R3, R15, 0x1f, RZ ;  /* 0x0000001f0f037819 */ /* 0x004fc800000006ff */
[----:B------:R-:W2:Y:S02]  /*53b0*/  SYNCS.PHASECHK.TRANS64.TRYWAIT P0, [UR5], R3 ;  /* 0x00000003ff0075a7 */ /* 0x000ea40008001105 */
[----:B--2---:R-:W-:Y:S05]  /*53c0*/  @!P0 BRA `(.L_x_97) ;  /* 0x00000038004c8947 */ /* 0x004fea0003800000 */
.L_x_175:
[----:B------:R-:W-:-:S04]  /*53d0*/  UIADD3 UR4, UPT, UPT, UR4, 0x1, URZ ;  /* 0x0000000104047890 */ /* 0x000fc8000fffe0ff */
[----:B------:R-:W-:-:S04]  /*53e0*/  UISETP.NE.AND UP0, UPT, UR4, 0x3, UPT ;  /* 0x000000030400788c */ /* 0x000fc8000bf05270 */
[----:B------:R-:W-:Y:S02]  /*53f0*/  USEL UR5, URZ, 0x1, UP0 ;  /* 0x00000001ff057887 */ /* 0x000fe40008000000 */
[----:B------:R-:W-:-:S04]  /*5400*/  USEL UR4, UR4, URZ, UP0 ;  /* 0x000000ff04047287 */ /* 0x000fc80008000000 */
[----:B------:R-:W-:Y:S01]  /*5410*/  ULEA UR4, UR4, UR24, 0x3 ;  /* 0x0000001804047291 */ /* 0x000fe2000f8e18ff */
[----:B--2---:R-:W-:-:S04]  /*5420*/  LOP3.LUT R3, R15, UR5, RZ, 0x3c, !PT ;  /* 0x000000050f037c12 */ /* 0x004fc8000f8e3cff */
[----:B------:R-:W-:Y:S01]  /*5430*/  SHF.L.U32 R3, R3, 0x1f, RZ ;  /* 0x0000001f03037819 */ /* 0x000fe200000006ff */
[----:B------:R-:W-:-:S07]  /*5440*/  IMAD.U32 R0, RZ, RZ, UR4 ;  /* 0x00000004ff007e24 */ /* 0x000fce000f8e00ff */
.L_x_98:
[----:B--2---:R2:W3:Y:S02]  /*5450*/  SYNCS.PHASECHK.TRANS64.TRYWAIT P0, [R0+URZ], R3 ;  /* 0x00000003000075a7 */ /* 0x0044e400080011ff */
[----:B---3--:R-:W-:Y:S05]  /*5460*/  @!P0 NANOSLEEP.SYNCS 0x989680 ;  /* 0x009896800000895d */ /* 0x008fea0003900000 */
[----:B------:R-:W3:Y:S02]  /*5470*/  @!P0 SYNCS.PHASECHK.TRANS64 P0, [R0+URZ], R3 ;  /* 0x00000003000085a7 */ /* 0x000ee400080010ff */
[----:B-1-3--:R-:W-:Y:S05]  /*5480*/  @P0 EXIT ;  /* 0x000000000000094d */ /* 0x00afea0003800000 */
[----:B------:R-:W-:Y:S05]  /*5490*/  BRA `(.L_x_98) ;  /* 0xfffffffc00ec7947 */ /* 0x000fea000383ffff */
.L_x_86:
[----:B------:R-:W-:-:S06]  /*54a0*/  UISETP.GE.AND UP0, UPT, UR13, 0x4, UPT ;  /* 0x000000040d00788c */ /* 0x000fcc000bf06270 */
[----:B------:R-:W-:-:S13]  /*54b0*/  PLOP3.LUT P0, PT, PT, PT, UP0, 0x80, 0x8 ;  /* 0x000000000008781c */ /* 0x000fda0003f0f008 */
[----:B------:R-:W-:Y:S05]  /*54c0*/  @!P0 EXIT ;  /* 0x000000000000894d */ /* 0x000fea0003800000 */
[----:B------:R-:W1:Y:S08]  /*54d0*/  S2UR UR4, SR_CgaCtaId ;  /* 0x00000000000479c3 */ /* 0x000e700000008800 */
[----:B------:R-:W-:Y:S01]  /*54e0*/  BAR.SYNC.DEFER_BLOCKING 0x6, 0xa0 ;  /* 0x0182800000007b1d */ /* 0x000fe20000010000 */
[C---:B------:R-:W-:Y:S01]  /*54f0*/  IMAD.SHL.U32 R2, R92.reuse, 0x20, RZ ;  /* 0x000000205c027824 */ /* 0x040fe200078e00ff */
[C---:B------:R-:W-:Y:S01]  /*5500*/  LOP3.LUT R93, R92.reuse, 0x2, RZ, 0xc0, !PT ;  /* 0x000000025c5d7812 */ /* 0x040fe200078ec0ff */
[C---:B------:R-:W-:Y:S01]  /*5510*/  IMAD.SHL.U32 R97, R92.reuse, 0x4, RZ ;  /* 0x000000045c617824 */ /* 0x040fe200078e00ff */
[C---:B------:R-:W-:Y:S01]  /*5520*/  LOP3.LUT R98, R92.reuse, 0x60, RZ, 0xc0, !PT ;  /* 0x000000605c627812 */ /* 0x040fe200078ec0ff */
[----:B------:R-:W-:Y:S01]  /*5530*/  IMAD.U32 R37, R92, 0x10000, RZ ;  /* 0x000100005c257824 */ /* 0x000fe200078e00ff */
[----:B------:R-:W-:-:S02]  /*5540*/  UMOV UR47, 0x400 ;  /* 0x00000400002f7882 */ /* 0x000fc40000000000 */
[----:B------:R-:W2:Y:S01]  /*5550*/  LDC.64 R78, c[0x0][0x8b0] ;  /* 0x00022c00ff4e7b82 */ /* 0x000ea20000000a00 */
[----:B------:R-:W-:Y:S01]  /*5560*/  LOP3.LUT R4, R2, 0xc0, RZ, 0xc0, !PT ;  /* 0x000000c002047812 */ /* 0x000fe200078ec0ff */
[----:B------:R-:W-:Y:S01]  /*5570*/  HFMA2 R36, -RZ, RZ, 0, 0 ;  /* 0x00000000ff247431 */ /* 0x000fe200000001ff */
[----:B------:R-:W-:Y:S02]  /*5580*/  LOP3.LUT R92, R92, 0x4, RZ, 0xc0, !PT ;  /* 0x000000045c5c7812 */ /* 0x000fe400078ec0ff */
[----:B------:R-:W-:Y:S02]  /*5590*/  CS2R R94, SRZ ;  /* 0x00000000005e7805 */ /* 0x000fe4000001ff00 */
[----:B------:R-:W-:Y:S01]  /*55a0*/  LOP3.LUT R97, R4, 0x18, R97, 0xf8, !PT ;  /* 0x0000001804617812 */ /* 0x000fe200078ef861 */
[----:B------:R-:W-:Y:S01]  /*55b0*/  IMAD.MOV.U32 R91, RZ, RZ, RZ ;  /* 0x000000ffff5b7224 */ /* 0x000fe200078e00ff */
[----:B------:R-:W-:Y:S01]  /*55c0*/  LOP3.LUT R37, R37, 0x600000, RZ, 0xc0, !PT ;  /* 0x0060000025257812 */ /* 0x000fe200078ec0ff */
[----:B------:R-:W3:Y:S01]  /*55d0*/  LDC.64 R76, c[0x0][0x8a8] ;  /* 0x00022a00ff4c7b82 */ /* 0x000ee20000000a00 */
[C---:B------:R-:W-:Y:S01]  /*55e0*/  IADD3 R96, PT, PT, -R92.reuse, 0x2, RZ ;  /* 0x000000025c607810 */ /* 0x040fe20007ffe1ff */
[----:B------:R-:W-:Y:S01]  /*55f0*/  IMAD.MOV R93, RZ, RZ, -R93 ;  /* 0x000000ffff5d7224 */ /* 0x000fe200078e0a5d */
[----:B------:R-:W-:Y:S01]  /*5600*/  LOP3.LUT R97, R97, 0xf20, R2, 0xf8, !PT ;  /* 0x00000f2061617812 */ /* 0x000fe200078ef802 */
[----:B------:R-:W4:Y:S01]  /*5610*/  LDCU UR62, c[0x0][0x370] ;  /* 0x00006e00ff3e77ac */ /* 0x000f220008000800 */
[----:B------:R-:W-:Y:S01]  /*5620*/  IADD3 R92, PT, PT, -R92, RZ, RZ ;  /* 0x000000ff5c5c7210 */ /* 0x000fe20007ffe1ff */
[----:B------:R-:W-:Y:S01]  /*5630*/  IMAD.SHL.U32 R96, R96, 0x10, RZ ;  /* 0x0000001060607824 */ /* 0x000fe200078e00ff */
[----:B-1----:R-:W-:Y:S01]  /*5640*/  ULEA UR47, UR4, UR47, 0x18 ;  /* 0x0000002f042f7291 */ /* 0x002fe2000f8ec0ff */
[----:B------:R-:W1:Y:S01]  /*5650*/  LDCU.64 UR4, c[0x0][0x890] ;  /* 0x00011200ff0477ac */ /* 0x000e620008000a00 */
[----:B------:R-:W-:Y:S01]  /*5660*/  UMOV UR54, 0x1 ;  /* 0x0000000100367882 */ /* 0x000fe20000000000 */
[----:B------:R-:W-:Y:S01]  /*5670*/  UMOV UR46, URZ ;  /* 0x000000ff002e7c82 */ /* 0x000fe20008000000 */
[----:B------:R-:W2:Y:S05]  /*5680*/  LDCU UR41, c[0x0][0xb0c] ;  /* 0x00016180ff2977ac */ /* 0x000eaa0008000800 */
[----:B------:R-:W4:Y:S01]  /*5690*/  LDS R0, [UR47+0x140] ;  /* 0x0001402fff007984 */ /* 0x000f220008000800 */
[----:B------:R-:W2:Y:S01]  /*56a0*/  LDCU UR39, c[0x0][0xb30] ;  /* 0x00016600ff2777ac */ /* 0x000ea20008000800 */
[----:B------:R-:W2:Y:S01]  /*56b0*/  LDCU.64 UR60, c[0x0][0x888] ;  /* 0x00011100ff3c77ac */ /* 0x000ea20008000a00 */
[----:B-1----:R-:W-:Y:S01]  /*56c0*/  IMAD.U32 R100, RZ, RZ, UR4 ;  /* 0x00000004ff647e24 */ /* 0x002fe2000f8e00ff */
[----:B------:R-:W-:Y:S01]  /*56d0*/  UIADD3 UR4, UPT, UPT, UR47, 0x200, URZ ;  /* 0x000002002f047890 */ /* 0x000fe2000fffe0ff */
[----:B------:R-:W-:Y:S01]  /*56e0*/  IMAD.U32 R99, RZ, RZ, UR5 ;  /* 0x00000005ff637e24 */ /* 0x000fe2000f8e00ff */
[----:B------:R-:W1:Y:S04]  /*56f0*/  LDCU.64 UR42, c[0x0][0xb28] ;  /* 0x00016500ff2a77ac */ /* 0x000e680008000a00 */
[----:B------:R-:W-:Y:S01]  /*5700*/  LEA R97, R97, UR4, 0x1 ;  /* 0x0000000461617c11 */ /* 0x000fe2000f8e08ff */
[----:B------:R-:W1:Y:S01]  /*5710*/  LDCU.128 UR56, c[0x0][0xb10] ;  /* 0x00016200ff3877ac */ /* 0x000e620008000c00 */
[----:B------:R-:W1:Y:S01]  /*5720*/  LDCU UR55, c[0x0][0x374] ;  /* 0x00006e80ff3777ac */ /* 0x000e620008000800 */
[----:B------:R-:W-:Y:S01]  /*5730*/  UMOV UR53, URZ ;  /* 0x000000ff00357c82 */ /* 0x000fe20008000000 */
[----:B------:R-:W-:Y:S01]  /*5740*/  UMOV UR52, URZ ;  /* 0x000000ff00347c82 */ /* 0x000fe20008000000 */
[----:B----4-:R-:W-:-:S02]  /*5750*/  IMAD.IADD R37, R0, 0x1, R37 ;  /* 0x0000000100257824 */ /* 0x010fc400078e0225 */
[----:B-123--:R-:W-:-:S07]  /*5760*/  IMAD.U32 R0, RZ, RZ, UR4 ;  /* 0x00000004ff007e24 */ /* 0x00efce000f8e00ff */
.L_x_129:
[C---:B------:R-:W-:Y:S02]  /*5770*/  LEA R3, R91.reuse, UR47, 0x3 ;  /* 0x0000002f5b037c11 */ /* 0x040fe4000f8e18ff */
[----:B------:R-:W-:Y:S02]  /*5780*/  SHF.L.U32 R0, R94, 0x1f, RZ ;  /* 0x0000001f5e007819 */ /* 0x000fe400000006ff */
[----:B------:R-:W-:Y:S02]  /*5790*/  LEA R5, R91, UR47, 0x4 ;  /* 0x0000002f5b057c11 */ /* 0x000fe4000f8e20ff */
[----:B-1----:R-:W1:Y:S02]  /*57a0*/  SYNCS.PHASECHK.TRANS64.TRYWAIT P0, [R3+URZ+0x90], R0 ;  /* 0x00009000030075a7 */ /* 0x002e6400080011ff */
[----:B-1----:R-:W-:Y:S05]  /*57b0*/  @!P0 BRA `(.L_x_99) ;  /* 0x0000003400688947 */ /* 0x002fea0003800000 */
.L_x_176:
        /* <DEDUP_REMOVED lines=8> */
[----:B--2---:R-:W-:Y:S11]  /*5840*/  LOP3.LUT P0, RZ, R6, 0x1, RZ, 0xc0, !PT ;  /* 0x0000000106ff7812 */ /* 0x004ff6000780c0ff */
[----:B------:R-:W-:Y:S02]  /*5850*/  @!UPT UIADD3 URZ, UPT, UPT, URZ, URZ, URZ ;  /* 0x000000fffffff290 */ /* 0x000fe4000fffe0ff */
[----:B---3--:R-:W-:Y:S01]  /*5860*/  VOTEU.ANY UP1, P0 ;  /* 0x0000000000ff7886 */ /* 0x008fe20000020100 */
[----:B------:R-:W-:Y:S01]  /*5870*/  PLOP3.LUT P0, PT, PT, PT, UP1, 0x80, 0x8 ;  /* 0x000000000008781c */ /* 0x000fe20003f0f018 */
[----:B------:R-:W-:Y:S06]  /*5880*/  UP2UR UR4, UPR, URZ, 0x2 ;  /* 0x00000002ff047883 */ /* 0x000fec0008000000 */
[----:B------:R-:W-:Y:S06]  /*5890*/  IMAD.U32 R101, RZ, RZ, UR4 ;  /* 0x00000004ff657e24 */ /* 0x000fec000f8e00ff */
[----:B-1----:R-:W-:Y:S02]  /*58a0*/  @P0 SHF.R.U32.HI R0, RZ, 0x10, R5 ;  /* 0x00000010ff000819 */ /* 0x002fe40000011605 */
        /* <DEDUP_REMOVED lines=12> */
[----:B------:R-:W2:Y:S01]  /*5970*/  LDCU UR12, c[0x0][0xb20] ;  /* 0x00016400ff0c77ac */ /* 0x000ea20008000800 */
[----:B------:R-:W-:Y:S02]  /*5980*/  UIMAD.WIDE.U32 UR4, UR55, UR59, URZ ;  /* 0x0000003b370472a5 */ /* 0x000fe4000f8e00ff */
[----:B------:R-:W-:Y:S02]  /*5990*/  UIMAD.WIDE.U32 UR6, UR62, UR56, URZ ;  /* 0x000000383e0672a5 */ /* 0x000fe4000f8e00ff */
[----:B------:R-:W-:Y:S02]  /*59a0*/  UISETP.NE.AND UP0, UPT, UR58, 0x1, UPT ;  /* 0x000000013a00788c */ /* 0x000fe4000bf05270 */
[----:B------:R-:W-:Y:S02]  /*59b0*/  UIMAD.WIDE.U32 UR8, UR37, UR59, URZ ;  /* 0x0000003b250872a5 */ /* 0x000fe4000f8e00ff */
[----:B------:R-:W-:Y:S02]  /*59c0*/  UIMAD.WIDE.U32 UR10, UR38, UR56, URZ ;  /* 0x00000038260a72a5 */ /* 0x000fe4000f8e00ff */
[----:B------:R-:W-:Y:S02]  /*59d0*/  UISETP.NE.AND UP1, UPT, UR41, 0x1, UPT ;  /* 0x000000012900788c */ /* 0x000fe4000bf25270 */
[----:B------:R-:W-:Y:S01]  /*59e0*/  UISETP.NE.AND UP2, UPT, UR40, 0x1, UPT ;  /* 0x000000012800788c */ /* 0x000fe2000bf45270 */
[----:B------:R-:W-:Y:S02]  /*59f0*/  UMOV UR4, UR5 ;  /* 0x0000000500047c82 */ /* 0x000fe40008000000 */
[----:B--2---:R-:W-:Y:S03]  /*5a00*/  USHF.R.U32.HI UR5, URZ, UR12, UR4 ;  /* 0x0000000cff057299 */ /* 0x004fe60008011604 */
[----:B------:R-:W-:Y:S02]  /*5a10*/  UMOV UR4, UR7 ;  /* 0x0000000700047c82 */ /* 0x000fe40008000000 */
[----:B------:R-:W-:Y:S02]  /*5a20*/  USHF.R.U32.HI UR7, URZ, UR57, UR4 ;  /* 0x00000039ff077299 */ /* 0x000fe40008011604 */
[----:B------:R-:W-:Y:S02]  /*5a30*/  USEL UR4, UR55, UR5, !UP0 ;  /* 0x0000000537047287 */ /* 0x000fe4000c000000 */
[----:B------:R-:W-:Y:S01]  /*5a40*/  USEL UR7, UR62, UR7, !UP1 ;  /* 0x000000073e077287 */ /* 0x000fe2000c800000 */
[----:B------:R-:W-:Y:S01]  /*5a50*/  UMOV UR5, UR9 ;  /* 0x0000000900057c82 */ /* 0x000fe20008000000 */
[----:B------:R-:W-:Y:S02]  /*5a60*/  UIMAD.WIDE.U32 UR8, UR4, UR42, URZ ;  /* 0x0000002a040872a5 */ /* 0x000fe4000f8e00ff */
[----:B------:R-:W-:Y:S03]  /*5a70*/  USHF.R.U32.HI UR6, URZ, UR12, UR5 ;  /* 0x0000000cff067299 */ /* 0x000fe60008011605 */
[----:B------:R-:W-:Y:S01]  /*5a80*/  UMOV UR5, UR11 ;  /* 0x0000000b00057c82 */ /* 0x000fe20008000000 */
[----:B------:R-:W-:Y:S02]  /*5a90*/  UIMAD.WIDE.U32 UR10, UR7, UR42, URZ ;  /* 0x0000002a070a72a5 */ /* 0x000fe4000f8e00ff */
[----:B------:R-:W-:Y:S02]  /*5aa0*/  USHF.R.U32.HI UR12, URZ, UR57, UR5 ;  /* 0x00000039ff0c7299 */ /* 0x000fe40008011605 */
[----:B------:R-:W-:Y:S01]  /*5ab0*/  USEL UR6, UR37, UR6, !UP0 ;  /* 0x0000000625067287 */ /* 0x000fe2000c000000 */
[----:B------:R-:W-:Y:S02]  /*5ac0*/  UMOV UR5, UR9 ;  /* 0x0000000900057c82 */ /* 0x000fe40008000000 */
[----:B------:R-:W-:Y:S01]  /*5ad0*/  UMOV UR10, UR11 ;  /* 0x0000000b000a7c82 */ /* 0x000fe20008000000 */
[----:B------:R-:W-:Y:S02]  /*5ae0*/  @UP2 USHF.R.U32.HI UR4, URZ, UR43, UR5 ;  /* 0x0000002bff042299 */ /* 0x000fe40008011605 */
[----:B------:R-:W-:Y:S02]  /*5af0*/  @UP2 USHF.R.U32.HI UR7, URZ, UR43, UR10 ;  /* 0x0000002bff072299 */ /* 0x000fe4000801160a */
[----:B------:R-:W-:Y:S02]  /*5b00*/  UIMAD UR4, UR40, UR4, URZ ;  /* 0x00000004280472a4 */ /* 0x000fe4000f8e02ff */
[----:B------:R-:W-:Y:S02]  /*5b10*/  UIMAD.WIDE.U32 UR10, UR6, UR42, URZ ;  /* 0x0000002a060a72a5 */ /* 0x000fe4000f8e00ff */
[----:B------:R-:W-:Y:S02]  /*5b20*/  USEL UR5, UR38, UR12, !UP1 ;  /* 0x0000000c26057287 */ /* 0x000fe4000c800000 */
[----:B------:R-:W-:Y:S02]  /*5b30*/  UIMAD UR8, UR40, UR7, URZ ;  /* 0x00000007280872a4 */ /* 0x000fe4000f8e02ff */
[----:B------:R-:W-:Y:S03]  /*5b40*/  UISETP.GE.AND UP0, UPT, UR6, UR4, UPT ;  /* 0x000000040600728c */ /* 0x000fe6000bf06270 */
[----:B------:R-:W-:Y:S01]  /*5b50*/  UMOV UR4, UR11 ;  /* 0x0000000b00047c82 */ /* 0x000fe20008000000 */
[----:B------:R-:W-:Y:S02]  /*5b60*/  UISETP.GE.OR UP0, UPT, UR5, UR8, UP0 ;  /* 0x000000080500728c */ /* 0x000fe40008706670 */
[----:B------:R-:W-:Y:S02]  /*5b70*/  USHF.R.U32.HI UR4, URZ, UR43, UR4 ;  /* 0x0000002bff047299 */ /* 0x000fe40008011604 */
[----:B------:R-:W-:Y:S02]  /*5b80*/  UIMAD.WIDE.U32 UR8, UR5, UR42, URZ ;  /* 0x0000002a050872a5 */ /* 0x000fe4000f8e00ff */
[----:B------:R-:W-:Y:S02]  /*5b90*/  USEL UR11, UR6, UR4, !UP2 ;  /* 0x00000004060b7287 */ /* 0x000fe4000d000000 */
[----:B------:R-:W-:Y:S02]  /*5ba0*/  UIADD3 UR8, UPT, UPT, -UR5, URZ, URZ ;  /* 0x000000ff05087290 */ /* 0x000fe4000fffe1ff */
[----:B------:R-:W-:Y:S01]  /*5bb0*/  UIADD3 UR10, UPT, UPT, -UR11, URZ, URZ ;  /* 0x000000ff0b0a7290 */ /* 0x000fe2000fffe1ff */
[----:B------:R-:W-:Y:S01]  /*5bc0*/  @!UP0 UMOV UR4, UR9 ;  /* 0x0000000900048c82 */ /* 0x000fe20008000000 */
[----:B------:R-:W-:Y:S02]  /*5bd0*/  UIADD3 UR9, UPT, UPT, -UR6, URZ, URZ ;  /* 0x000000ff06097290 */ /* 0x000fe4000fffe1ff */
[----:B------:R-:W-:Y:S02]  /*5be0*/  @!UP0 USHF.R.U32.HI UR4, URZ, UR43, UR4 ;  /* 0x0000002bff048299 */ /* 0x000fe40008011604 */
[----:B------:R-:W-:Y:S02]  /*5bf0*/  UIMAD UR10, UR40, UR10, UR6 ;  /* 0x0000000a280a72a4 */ /* 0x000fe4000f8e0206 */
[----:B------:R-:W-:Y:S04]  /*5c00*/  @!UP0 USEL UR4, UR5, UR4, !UP2 ;  /* 0x0000000405048287 */ /* 0x000fe8000d000000 */
[----:B------:R-:W-:Y:S02]  /*5c10*/  @!UP0 UIMAD UR10, UR7, UR10, UR4 ;  /* 0x0000000a070a82a4 */ /* 0x000fe4000f8e0204 */
[----:B------:R-:W-:Y:S02]  /*5c20*/  @!UP0 UIADD3 UR11, UPT, UPT, UR11, -UR4, URZ ;  /* 0x800000040b0b8290 */ /* 0x000fe4000fffe0ff */
[----:B------:R-:W-:Y:S02]  /*5c30*/  UIMAD UR7, UR41, UR8, UR38 ;  /* 0x00000008290772a4 */ /* 0x000fe4000f8e0226 */
[----:B------:R-:W-:Y:S02]  /*5c40*/  @!UP0 UIMAD UR6, UR11, UR40, UR5 ;  /* 0x000000280b0682a4 */ /* 0x000fe4000f8e0205 */
[----:B------:R-:W-:Y:S01]  /*5c50*/  UIMAD UR4, UR58, UR9, UR37 ;  /* 0x000000093a0472a4 */ /* 0x000fe2000f8e0225 */
[----:B------:R-:W-:Y:S02]  /*5c60*/  @!UP0 UMOV UR5, UR10 ;  /* 0x0000000a00058c82 */ /* 0x000fe40008000000 */
[----:B------:R-:W-:Y:S02]  /*5c70*/  UIMAD UR38, UR5, UR41, UR7 ;  /* 0x00000029052672a4 */ /* 0x000fe4000f8e0207 */
[----:B------:R-:W-:Y:S11]  /*5c80*/  UIMAD UR37, UR6, UR58, UR4 ;  /* 0x0000003a062572a4 */ /* 0x000ff6000f8e0204 */
[----:B------:R-:W-:Y:S01]  /*5c90*/  @!UPT UIADD3 URZ, UPT, UPT, URZ, URZ, URZ ;  /* 0x000000fffffff290 */ /* 0x000fe2000fffe0ff */
.L_x_100:
[----:B------:R-:W-:Y:S01]  /*5ca0*/  UISETP.NE.AND UP0, UPT, UR39, 0x1, UPT ;  /* 0x000000012700788c */ /* 0x000fe2000bf05270 */
[----:B------:R-:W-:Y:S01]  /*5cb0*/  IADD3 R91, PT, PT, R91, 0x1, RZ ;  /* 0x000000015b5b7810 */ /* 0x000fe20007ffe0ff */
[----:B------:R-:W-:Y:S02]  /*5cc0*/  UIADD3 UR11, UPT, UPT, UR47, 0x200, URZ ;  /* 0x000002002f0b7890 */ /* 0x000fe4000fffe0ff */
[----:B------:R-:W-:Y:S02]  /*5cd0*/  USHF.L.U32 UR50, UR25, 0x7, URZ ;  /* 0x0000000719327899 */ /* 0x000fe400080006ff */
[----:B------:R-:W-:Y:S05]  /*5ce0*/  USHF.L.U32 UR49, UR32, 0x6, URZ ;  /* 0x0000000620317899 */ /* 0x000fea00080006ff */
[----:B------:R-:W2:Y:S01]  /*5cf0*/  @!UP0 LDCU.128 UR12, c[0x0][0xb10] ;  /* 0x00016200ff0c87ac */ /* 0x000ea20008000c00 */
[----:B------:R-:W3:Y:S01]  /*5d00*/  @!UP0 LDCU UR5, c[0x0][0xb0c] ;  /* 0x00016180ff0587ac */ /* 0x000ee20008000800 */
[----:B------:R-:W4:Y:S01]  /*5d10*/  @!UP0 LDCU UR10, c[0x0][0xb20] ;  /* 0x00016400ff0a87ac */ /* 0x000f220008000800 */
[----:B--2---:R-:W-:Y:S02]  /*5d20*/  UIMAD.WIDE.U32 UR8, UR38, UR12, URZ ;  /* 0x0000000c260872a5 */ /* 0x004fe4000f8e00ff */
[----:B------:R-:W-:Y:S02]  /*5d30*/  UIMAD.WIDE.U32 UR6, UR37, UR15, URZ ;  /* 0x0000000f250672a5 */ /* 0x000fe4000f8e00ff */
[----:B------:R-:W-:Y:S03]  /*5d40*/  @!UP0 UISETP.NE.AND UP1, UPT, UR14, 0x1, UPT ;  /* 0x000000010e00888c */ /* 0x000fe6000bf25270 */
[----:B------:R-:W-:Y:S01]  /*5d50*/  @!UP0 UMOV UR4, UR9 ;  /* 0x0000000900048c82 */ /* 0x000fe20008000000 */
[----:B---3--:R-:W-:Y:S02]  /*5d60*/  @!UP0 UISETP.NE.AND UP2, UPT, UR5, 0x1, UPT ;  /* 0x000000010500888c */ /* 0x008fe4000bf45270 */
[----:B------:R-:W-:Y:S01]  /*5d70*/  @!UP0 USHF.R.U32.HI UR4, URZ, UR13, UR4 ;  /* 0x0000000dff048299 */ /* 0x000fe20008011604 */
[----:B------:R-:W-:Y:S02]  /*5d80*/  @!UP0 UMOV UR6, UR7 ;  /* 0x0000000700068c82 */ /* 0x000fe40008000000 */
[----:B----4-:R-:W-:Y:S02]  /*5d90*/  @!UP0 USHF.R.U32.HI UR6, URZ, UR10, UR6 ;  /* 0x0000000aff068299 */ /* 0x010fe40008011606 */
[----:B------:R-:W-:Y:S02]  /*5da0*/  @!UP0 USEL UR7, UR38, UR4, !UP2 ;  /* 0x0000000426078287 */ /* 0x000fe4000d000000 */
[----:B------:R-:W-:Y:S04]  /*5db0*/  @!UP0 USEL UR6, UR37, UR6, !UP1 ;  /* 0x0000000625068287 */ /* 0x000fe8000c800000 */
[----:B------:R-:W-:Y:S02]  /*5dc0*/  @!UP0 UIADD3 UR4, UPT, UPT, -UR7, UR6, URZ ;  /* 0x0000000607048290 */ /* 0x000fe4000fffe1ff */
[----:B------:R-:W-:Y:S02]  /*5dd0*/  @!UP0 UIADD3 UR6, UPT, UPT, UR7, -UR6, URZ ;  /* 0x8000000607068290 */ /* 0x000fe4000fffe0ff */
[----:B------:R-:W-:Y:S02]  /*5de0*/  @!UP0 UIMAD UR38, UR4, UR5, UR38 ;  /* 0x00000005042682a4 */ /* 0x000fe4000f8e0226 */
[----:B------:R-:W-:Y:S02]  /*5df0*/  @!UP0 UIMAD UR37, UR6, UR14, UR37 ;  /* 0x0000000e062582a4 */ /* 0x000fe4000f8e0225 */
[----:B------:R-:W-:Y:S09]  /*5e00*/  ULOP3.LUT UP0, URZ, UR11, 0x1b0, URZ, 0xc0, !UPT ;  /* 0x000001b00bff7892 */ /* 0x000ff2000f80c0ff */
[----:B------:R-:W-:Y:S05]  /*5e10*/  BRA.U !UP0, `(.L_x_101) ;  /* 0x00000001087c7547 */ /* 0x000fea000b800000 */
[----:B------:R-:W2:Y:S01]  /*5e20*/  LDCU.64 UR8, c[0x4][0x80] ;  /* 0x01001000ff0877ac */ /* 0x000ea20008000a00 */
[----:B------:R-:W-:Y:S01]  /*5e30*/  MOV R2, 0x0 ;  /* 0x0000000000027802 */ /* 0x000fe20000000f00 */
[----:B------:R-:W-:Y:S02]  /*5e40*/  HFMA2 R12, -RZ, RZ, 0, 5.9604644775390625e-08 ;  /* 0x00000001ff0c7431 */ /* 0x000fe400000001ff */
[----:B------:R-:W-:Y:S01]  /*5e50*/  IMAD.MOV.U32 R8, RZ, RZ, 0x70 ;  /* 0x00000070ff087424 */ /* 0x000fe200078e00ff */
[----:B------:R3:W4:Y:S01]  /*5e60*/  LDC.64 R14, c[0x4][R2] ;  /* 0x01000000020e7b82 */ /* 0x0007220000000a00 */
[----:B------:R-:W1:Y:S01]  /*5e70*/  LDCU.64 UR6, c[0x4][0x88] ;  /* 0x01001100ff0677ac */ /* 0x000e620008000a00 */
[----:B------:R-:W-:Y:S01]  /*5e80*/  IMAD.MOV.U32 R13, RZ, RZ, RZ ;  /* 0x000000ffff0d7224 */ /* 0x000fe200078e00ff */
[----:B------:R-:W1:Y:S01]  /*5e90*/  LDCU.64 UR4, c[0x4][0x8] ;  /* 0x01000100ff0477ac */ /* 0x000e620008000a00 */
[----:B--2---:R-:W-:Y:S01]  /*5ea0*/  MOV R5, UR9 ;  /* 0x0000000900057c02 */ /* 0x004fe20008000f00 */
[----:B------:R-:W-:Y:S01]  /*5eb0*/  IMAD.U32 R4, RZ, RZ, UR8 ;  /* 0x00000008ff047e24 */ /* 0x000fe2000f8e00ff */
[----:B-1----:R-:W-:Y:S01]  /*5ec0*/  MOV R7, UR7 ;  /* 0x0000000700077c02 */ /* 0x002fe20008000f00 */
[----:B------:R-:W-:Y:S01]  /*5ed0*/  IMAD.U32 R6, RZ, RZ, UR6 ;  /* 0x00000006ff067e24 */ /* 0x000fe2000f8e00ff */
[----:B------:R-:W-:Y:S01]  /*5ee0*/  MOV R11, UR5 ;  /* 0x00000005000b7c02 */ /* 0x000fe20008000f00 */
[----:B------:R-:W-:Y:S02]  /*5ef0*/  IMAD.U32 R10, RZ, RZ, UR4 ;  /* 0x00000004ff0a7e24 */ /* 0x000fe4000f8e00ff */
[----:B------:R-:W-:Y:S07]  /*5f00*/  LEPC R20, `(.L_x_102) ;  /* 0x000000001014794e */ /* 0x000fee0000000000 */
[----:B---345:R-:W-:Y:S05]  /*5f10*/  CALL.ABS.NOINC R14 ;  /* 0x000000000e007343 */ /* 0x038fea0003c00000 */
.L_x_102:
[----:B------:R-:W1:Y:S01]  /*5f20*/  LDCU.64 UR8, c[0x4][0x80] ;  /* 0x01001000ff0877ac */ /* 0x000e620008000a00 */
[----:B------:R-:W2:Y:S01]  /*5f30*/  LDC.64 R2, c[0x4][R2] ;  /* 0x0100000002027b82 */ /* 0x000ea20000000a00 */
[----:B------:R-:W-:Y:S02]  /*5f40*/  HFMA2 R12, -RZ, RZ, 0, 5.9604644775390625e-08 ;  /* 0x00000001ff0c7431 */ /* 0x000fe400000001ff */
[----:B------:R-:W-:Y:S02]  /*5f50*/  IMAD.MOV.U32 R8, RZ, RZ, 0x70 ;  /* 0x00000070ff087424 */ /* 0x000fe400078e00ff */
[----:B------:R-:W-:Y:S01]  /*5f60*/  IMAD.MOV.U32 R13, RZ, RZ, RZ ;  /* 0x000000ffff0d7224 */ /* 0x000fe200078e00ff */
[----:B------:R-:W3:Y:S01]  /*5f70*/  LDCU.64 UR6, c[0x4][0x88] ;  /* 0x01001100ff0677ac */ /* 0x000ee20008000a00 */
[----:B------:R-:W4:Y:S01]  /*5f80*/  LDCU.64 UR4, c[0x4][0x8] ;  /* 0x01000100ff0477ac */ /* 0x000f220008000a00 */
[----:B-1----:R-:W-:Y:S02]  /*5f90*/  MOV R4, UR8 ;  /* 0x0000000800047c02 */ /* 0x002fe40008000f00 */
[----:B------:R-:W-:Y:S02]  /*5fa0*/  MOV R5, UR9 ;  /* 0x0000000900057c02 */ /* 0x000fe40008000f00 */
[----:B---3--:R-:W-:Y:S01]  /*5fb0*/  MOV R7, UR7 ;  /* 0x0000000700077c02 */ /* 0x008fe20008000f00 */
[----:B------:R-:W-:Y:S01]  /*5fc0*/  IMAD.U32 R6, RZ, RZ, UR6 ;  /* 0x00000006ff067e24 */ /* 0x000fe2000f8e00ff */
[----:B----4-:R-:W-:Y:S01]  /*5fd0*/  MOV R11, UR5 ;  /* 0x00000005000b7c02 */ /* 0x010fe20008000f00 */
[----:B------:R-:W-:Y:S02]  /*5fe0*/  IMAD.U32 R10, RZ, RZ, UR4 ;  /* 0x00000004ff0a7e24 */ /* 0x000fe4000f8e00ff */
[----:B------:R-:W-:Y:S07]  /*5ff0*/  LEPC R20, `(.L_x_101) ;  /* 0x000000001014794e */ /* 0x000fee0000000000 */
[----:B--2---:R-:W-:Y:S05]  /*6000*/  CALL.ABS.NOINC R2 ;  /* 0x0000000002007343 */ /* 0x004fea0003c00000 */
.L_x_101:
[----:B------:R-:W-:Y:S02]  /*6010*/  R2UR UR6, R88 ;  /* 0x00000000580672ca */ /* 0x000fe400000e0000 */
[----:B------:R-:W-:Y:S02]  /*6020*/  R2UR UR5, R100 ;  /* 0x00000000640572ca */ /* 0x000fe400000e0000 */
[----:B------:R-:W-:Y:S02]  /*6030*/  R2UR UR4, R99 ;  /* 0x00000000630472ca */ /* 0x000fe400000e0000 */
[----:B------:R-:W-:Y:S02]  /*6040*/  ISETP.NE.U32.AND P4, PT, R78, RZ, PT ;  /* 0x000000ff4e00720c */ /* 0x000fe40003f85070 */
[----:B------:R-:W-:Y:S02]  /*6050*/  ISETP.NE.U32.AND P2, PT, RZ, UR60, PT ;  /* 0x0000003cff007c0c */ /* 0x000fe4000bf45070 */
[----:B------:R-:W-:Y:S02]  /*6060*/  ISETP.NE.AND.EX P4, PT, R79, RZ, PT, P4 ;  /* 0x000000ff4f00720c */ /* 0x000fe40003f85340 */
[----:B------:R-:W-:Y:S01]  /*6070*/  ISETP.NE.AND.EX P2, PT, RZ, UR61, PT, P2 ;  /* 0x0000003dff007c0c */ /* 0x000fe2000bf45320 */
[----:B------:R-:W-:Y:S02]  /*6080*/  UISETP.NE.AND UP2, UPT, UR6, URZ, UPT ;  /* 0x000000ff0600728c */ /* 0x000fe4000bf45270 */
[----:B------:R-:W-:Y:S04]  /*6090*/  UISETP.NE.U32.AND UP0, UPT, UR5, URZ, UPT ;  /* 0x000000ff0500728c */ /* 0x000fe8000bf05070 */
[----:B------:R-:W-:Y:S01]  /*60a0*/  UISETP.NE.AND.EX UP1, UPT, UR4, URZ, UPT, UP0 ;  /* 0x000000ff0400728c */ /* 0x000fe2000bf25300 */
[----:B------:R-:W-:Y:S01]  /*60b0*/  PLOP3.LUT P1, PT, PT, PT, UP2, 0x80, 0x8 ;  /* 0x000000000008781c */ /* 0x000fe20003f2f028 */
[----:B------:R-:W-:Y:S03]  /*60c0*/  UPLOP3.LUT UP0, UPT, UPT, UPT, UPT, 0x40, 0x4 ;  /* 0x000000000004789c */ /* 0x000fe60003f0e870 */
[----:B------:R-:W-:Y:S06]  /*60d0*/  @UP2 UPLOP3.LUT UP0, UPT, UPT, UPT, UP1, 0x80, 0x8 ;  /* 0x000000000008289c */ /* 0x000fec0003f0f010 */
[----:B------:R-:W-:Y:S01]  /*60e0*/  PLOP3.LUT P0, PT, PT, PT, UP0, 0x80, 0x8 ;  /* 0x000000000008781c */ /* 0x000fe20003f0f008 */
[----:B------:R-:W-:Y:S01]  /*60f0*/  @!UPT UIADD3 URZ, UPT, UPT, URZ, URZ, URZ ;  /* 0x000000fffffff290 */ /* 0x000fe2000fffe0ff */
[----:B------:R-:W-:Y:S11]  /*6100*/  BRA.U !UP1, `(.L_x_103) ;  /* 0x0000000109407547 */ /* 0x000ff6000b800000 */
[----:B------:R-:W-:Y:S01]  /*6110*/  UISETP.NE.U32.AND UP0, UPT, UR60, URZ, UPT ;  /* 0x000000ff3c00728c */ /* 0x000fe2000bf05070 */
[----:B------:R-:W-:Y:S01]  /*6120*/  R2UR UR6, R100 ;  /* 0x00000000640672ca */ /* 0x000fe200000e0000 */
[----:B------:R-:W2:Y:S01]  /*6130*/  LDCU.64 UR8, c[0x0][0x358] ;  /* 0x00006b00ff0877ac */ /* 0x000ea20008000a00 */
[----:B------:R-:W-:Y:S02]  /*6140*/  HFMA2 R84, -RZ, RZ, 0, 5.9604644775390625e-08 ;  /* 0x00000001ff547431 */ /* 0x000fe400000001ff */
[----:B-1----:R-:W-:Y:S01]  /*6150*/  IMAD.MOV.U32 R0, RZ, RZ, 0x1 ;  /* 0x00000001ff007424 */ /* 0x002fe200078e00ff */
[----:B------:R-:W-:Y:S06]  /*6160*/  UISETP.NE.AND.EX UP0, UPT, UR61, URZ, UPT, UP0 ;  /* 0x000000ff3d00728c */ /* 0x000fec000bf05300 */
[----:B------:R-:W-:Y:S05]  /*6170*/  PLOP3.LUT P3, PT, PT, PT, UP0, 0x80, 0x8 ;  /* 0x000000000008781c */ /* 0x000fea0003f6f008 */
[----:B------:R-:W1:Y:S01]  /*6180*/  @UP0 LDCU.64 UR4, c[0x0][0x888] ;  /* 0x00011100ff0407ac */ /* 0x000e620008000a00 */
[----:B------:R-:W-:Y:S07]  /*6190*/  @UP0 UIMAD UR6, UR36, UR6, URZ ;  /* 0x00000006240602a4 */ /* 0x000fee000f8e02ff */
[----:B------:R-:W-:Y:S01]  /*61a0*/  @!P3 PRMT R84, R0, 0x7610, R84 ;  /* 0x000076100054b816 */ /* 0x000fe20000000054 */
[----:B-1----:R-:W-:Y:S06]  /*61b0*/  @UP0 UIMAD.WIDE UR4, UR6, 0x4, UR4 ;  /* 0x00000004060408a5 */ /* 0x002fec000f8e0204 */
[----:B------:R-:W-:Y:S02]  /*61c0*/  IMAD.U32 R2, RZ, RZ, UR4 ;  /* 0x00000004ff027e24 */ /* 0x000fe4000f8e00ff */
[----:B------:R-:W-:Y:S03]  /*61d0*/  IMAD.U32 R3, RZ, RZ, UR5 ;  /* 0x00000005ff037e24 */ /* 0x000fe6000f8e00ff */
[----:B------:R-:W1:Y:S02]  /*61e0*/  @!UP0 LDCU UR4, c[0x0][0x880] ;  /* 0x00011000ff0487ac */ /* 0x000e640008000800 */
[----:B--2--5:R2:W5:Y:S02]  /*61f0*/  @P3 LDG.E R41, desc[UR8][R2.64] ;  /* 0x0000000802293981 */ /* 0x024564000c1e1900 */
[----:B-12---:R-:W-:Y:S02]  /*6200*/  @!P3 MOV R41, UR4 ;  /* 0x000000040029bc02 */ /* 0x006fe40008000f00 */
.L_x_103:
[----:B------:R-:W-:Y:S05]  /*6210*/  @!P4 BRA `(.L_x_104) ;  /* 0x000000000024c947 */ /* 0x000fea0003800000 */
[----:B------:R-:W-:Y:S01]  /*6220*/  ISETP.NE.U32.AND P3, PT, R76, RZ, PT ;  /* 0x000000ff4c00720c */ /* 0x000fe20003f65070 */
[----:B------:R-:W2:Y:S03]  /*6230*/  LDCU.64 UR4, c[0x0][0x358] ;  /* 0x00006b00ff0477ac */ /* 0x000ea60008000a00 */
[----:B------:R-:W-:Y:S11]  /*6240*/  ISETP.NE.AND.EX P3, PT, R77, RZ, PT, P3 ;  /* 0x000000ff4d00720c */ /* 0x000ff60003f65330 */
[----:B------:R-:W-:Y:S02]  /*6250*/  @!UPT UIADD3 URZ, UPT, UPT, URZ, URZ, URZ ;  /* 0x000000fffffff290 */ /* 0x000fe4000fffe0ff */
[----:B------:R-:W3:Y:S01]  /*6260*/  @P3 LDC.64 R2, c[0x0][0x8a8] ;  /* 0x00022a00ff023b82 */ /* 0x000ee20000000a00 */
[----:B-1----:R-:W-:Y:S04]  /*6270*/  @P3 IMAD R0, R78, UR36, RZ ;  /* 0x000000244e003c24 */ /* 0x002fe8000f8e02ff */
[----:B---3--:R-:W-:Y:S05]  /*6280*/  @P3 IMAD.WIDE R2, R0, 0x4, R2 ;  /* 0x0000000400023825 */ /* 0x008fea00078e0202 */
[----:B--2--5:R2:W5:Y:S02]  /*6290*/  @P3 LDG.E R38, desc[UR4][R2.64] ;  /* 0x0000000402263981 */ /* 0x024564000c1e1900 */
[----:B--2---:R-:W3:Y:S02]  /*62a0*/  @!P3 LDC R38, c[0x0][0x8a0] ;  /* 0x00022800ff26bb82 */ /* 0x004ee40000000800 */
.L_x_104:
[----:B-----5:R-:W-:Y:S01]  /*62b0*/  FSETP.NEU.AND P3, PT, R41, RZ, PT ;  /* 0x000000ff2900720b */ /* 0x020fe20003f6d000 */
[----:B------:R-:W-:Y:S01]  /*62c0*/  ULOP3.LUT UR4, UR54, 0x1, URZ, 0x3c, !UPT ;  /* 0x0000000136047892 */ /* 0x000fe2000f8e3cff */
[----:B------:R-:W-:Y:S01]  /*62d0*/  SEL R4, RZ, 0xffffffff, P2 ;  /* 0xffffffffff047807 */ /* 0x000fe20001000000 */
[----:B------:R-:W-:Y:S01]  /*62e0*/  IMAD.U32 R108, RZ, RZ, UR46 ;  /* 0x0000002eff6c7e24 */ /* 0x000fe2000f8e00ff */
[----:B------:R-:W-:Y:S01]  /*62f0*/  @P1 LOP3.LUT P2, RZ, R84, 0xff, RZ, 0xc0, !PT ;  /* 0x000000ff54ff1812 */ /* 0x000fe2000784c0ff */
[----:B------:R-:W-:Y:S01]  /*6300*/  IMAD.SHL.U32 R81, R93, 0x10, RZ ;  /* 0x000000105d517824 */ /* 0x000fe200078e00ff */
[----:B------:R-:W-:Y:S01]  /*6310*/  @P1 SEL R3, RZ, 0xffffffff, P3 ;  /* 0xffffffffff031807 */ /* 0x000fe20001800000 */
[----:B------:R-:W-:Y:S01]  /*6320*/  IMAD.U32 R109, RZ, RZ, UR4 ;  /* 0x00000004ff6d7e24 */ /* 0x000fe2000f8e00ff */
[----:B------:R-:W-:Y:S01]  /*6330*/  LEA R89, R36, UR47, 0x3 ;  /* 0x0000002f24597c11 */ /* 0x000fe2000f8e18ff */
[----:B------:R-:W-:Y:S01]  /*6340*/  IMAD.SHL.U32 R108, R108, 0x2000, RZ ;  /* 0x000020006c6c7824 */ /* 0x000fe200078e00ff */
[----:B------:R-:W-:Y:S01]  /*6350*/  @P0 SEL R3, R4, R3, !P2 ;  /* 0x0000000304030207 */ /* 0x000fe20005000000 */
[----:B------:R-:W-:Y:S01]  /*6360*/  IMAD.SHL.U32 R80, R92, 0x10, RZ ;  /* 0x000000105c507824 */ /* 0x000fe200078e00ff */
[----:B------:R-:W-:Y:S01]  /*6370*/  SHF.L.U32 R2, R95, 0x1f, RZ ;  /* 0x0000001f5f027819 */ /* 0x000fe200000006ff */
[----:B------:R-:W-:Y:S01]  /*6380*/  IMAD.IADD R82, R97, 0x1, R108 ;  /* 0x0000000161527824 */ /* 0x000fe200078e026c */
[----:B------:R-:W-:Y:S01]  /*6390*/  @P1 LOP3.LUT R3, R3, 0x1, RZ, 0xc0, !PT ;  /* 0x0000000103031812 */ /* 0x000fe200078ec0ff */
[----:B------:R-:W-:Y:S01]  /*63a0*/  BSSY B1, `(.L_x_105) ;  /* 0x0000039000017945 */ /* 0x000fe20003800000 */
[----:B------:R-:W-:Y:S01]  /*63b0*/  PLOP3.LUT P2, PT, PT, PT, UP1, 0x80, 0x8 ;  /* 0x000000000008781c */ /* 0x000fe20003f4f018 */
[----:B------:R-:W-:Y:S01]  /*63c0*/  IMAD.IADD R83, R82, 0x1, R81 ;  /* 0x0000000152537824 */ /* 0x000fe200078e0251 */
[----:B------:R-:W-:Y:S01]  /*63d0*/  ISETP.NE.U32.OR P5, PT, R3, 0x1, !P1 ;  /* 0x000000010300780c */ /* 0x000fe20004fa5470 */
[----:B------:R-:W-:Y:S01]  /*63e0*/  IMAD.U32 R3, RZ, RZ, UR46 ;  /* 0x0000002eff037e24 */ /* 0x000fe2000f8e00ff */
[----:B------:R-:W-:Y:S01]  /*63f0*/  LOP3.LUT P4, R90, R84, 0xff, RZ, 0xc0, !PT ;  /* 0x000000ff545a7812 */ /* 0x000fe2000788c0ff */
[----:B------:R-:W-:Y:S01]  /*6400*/  IMAD.MOV.U32 R103, RZ, RZ, 0x1 ;  /* 0x00000001ff677424 */ /* 0x000fe200078e00ff */
[----:B------:R-:W-:Y:S01]  /*6410*/  P2R R102, PR, RZ, 0x20 ;  /* 0x00000020ff667803 */ /* 0x000fe20000000000 */
[----:B------:R-:W-:Y:S01]  /*6420*/  IMAD R39, R36, 0x40, R37 ;  /* 0x0000004024277824 */ /* 0x000fe200078e0225 */
[----:B-1----:R-:W-:Y:S01]  /*6430*/  LEA R0, R3, UR47, 0x3 ;  /* 0x0000002f03007c11 */ /* 0x002fe2000f8e18ff */
[----:B------:R-:W-:Y:S01]  /*6440*/  IMAD.U32 R110, RZ, RZ, UR46 ;  /* 0x0000002eff6e7e24 */ /* 0x000fe2000f8e00ff */
[----:B------:R-:W-:Y:S02]  /*6450*/  SEL R3, RZ, 0xffffffff, P3 ;  /* 0xffffffffff037807 */ /* 0x000fe40001800000 */
[----:B------:R-:W-:Y:S02]  /*6460*/  CS2R R74, SRZ ;  /* 0x00000000004a7805 */ /* 0x000fe4000001ff00 */
[----:B------:R-:W-:Y:S02]  /*6470*/  CS2R R72, SRZ ;  /* 0x0000000000487805 */ /* 0x000fe4000001ff00 */
[----:B------:R-:W-:Y:S02]  /*6480*/  CS2R R66, SRZ ;  /* 0x0000000000427805 */ /* 0x000fe4000001ff00 */
[----:B------:R-:W-:Y:S02]  /*6490*/  @P2 SEL R3, R4, R3, !P4 ;  /* 0x0000000304032207 */ /* 0x000fe40006000000 */
[----:B------:R-:W-:Y:S02]  /*64a0*/  CS2R R64, SRZ ;  /* 0x0000000000407805 */ /* 0x000fe4000001ff00 */
[----:B------:R-:W-:Y:S02]  /*64b0*/  @P5 SHF.L.U32 R5, R109, 0x1f, RZ ;  /* 0x0000001f6d055819 */ /* 0x000fe400000006ff */
[----:B------:R-:W-:Y:S02]  /*64c0*/  CS2R R58, SRZ ;  /* 0x00000000003a7805 */ /* 0x000fe4000001ff00 */
[----:B------:R-:W-:Y:S02]  /*64d0*/  LOP3.LUT R3, R3, 0x1, RZ, 0xc0, !PT ;  /* 0x0000000103037812 */ /* 0x000fe400078ec0ff */
[----:B------:R-:W-:Y:S01]  /*64e0*/  CS2R R56, SRZ ;  /* 0x0000000000387805 */ /* 0x000fe2000001ff00 */
[----:B------:R-:W1:Y:S01]  /*64f0*/  @P5 SYNCS.PHASECHK.TRANS64.TRYWAIT P1, [R0+URZ+0x50], R5 ;  /* 0x00005005000055a7 */ /* 0x000e6200080211ff */
[----:B------:R-:W-:Y:S02]  /*6500*/  CS2R R50, SRZ ;  /* 0x0000000000327805 */ /* 0x000fe4000001ff00 */
[----:B------:R-:W-:Y:S02]  /*6510*/  ISETP.NE.U32.AND P2, PT, R3, 0x1, PT ;  /* 0x000000010300780c */ /* 0x000fe40003f45070 */
[----:B------:R-:W-:Y:S01]  /*6520*/  CS2R R48, SRZ ;  /* 0x0000000000307805 */ /* 0x000fe2000001ff00 */
[----:B------:R-:W-:Y:S01]  /*6530*/  IMAD.IADD R47, R82, 0x1, R80 ;  /* 0x00000001522f7824 */ /* 0x000fe200078e0250 */
[----:B------:R-:W-:Y:S01]  /*6540*/  P2R R111, PR, RZ, 0x4 ;  /* 0x00000004ff6f7803 */ /* 0x000fe20000000000 */
[----:B------:R-:W-:Y:S01]  /*6550*/  IMAD.IADD R46, R96, 0x1, R83 ;  /* 0x00000001602e7824 */ /* 0x000fe200078e0253 */
[----:B------:R2:W4:Y:S01]  /*6560*/  SYNCS.PHASECHK.TRANS64.TRYWAIT P0, [R89+URZ+0xb0], R2 ;  /* 0x0000b002590075a7 */ /* 0x00052200080011ff */
[----:B-1----:R-:W-:Y:S01]  /*6570*/  @P5 SEL R103, RZ, 0x1, !P1 ;  /* 0x00000001ff675807 */ /* 0x002fe20004800000 */
[----:B--2---:R-:W-:Y:S06]  /*6580*/  @!P5 BRA `(.L_x_106) ;  /* 0x000000000068d947 */ /* 0x004fec0003800000 */
[----:B------:R-:W-:Y:S01]  /*6590*/  ISETP.NE.AND P1, PT, R103, RZ, PT ;  /* 0x000000ff6700720c */ /* 0x000fe20003f25270 */
[----:B------:R-:W-:Y:S01]  /*65a0*/  BSSY B0, `(.L_x_107) ;  /* 0x000000d000007945 */ /* 0x000fe20003800000 */
[----:B------:R-:W-:Y:S02]  /*65b0*/  CS2R R50, SRZ ;  /* 0x0000000000327805 */ /* 0x000fe4000001ff00 */
[----:B------:R-:W-:Y:S02]  /*65c0*/  CS2R R48, SRZ ;  /* 0x0000000000307805 */ /* 0x000fe4000001ff00 */
[----:B------:R-:W-:Y:S02]  /*65d0*/  CS2R R58, SRZ ;  /* 0x00000000003a7805 */ /* 0x000fe4000001ff00 */
[----:B------:R-:W-:Y:S02]  /*65e0*/  CS2R R56, SRZ ;  /* 0x0000000000387805 */ /* 0x000fe4000001ff00 */
[----:B------:R-:W-:Y:S02]  /*65f0*/  CS2R R66, SRZ ;  /* 0x0000000000427805 */ /* 0x000fe4000001ff00 */
[----:B------:R-:W-:Y:S02]  /*6600*/  CS2R R64, SRZ ;  /* 0x0000000000407805 */ /* 0x000fe4000001ff00 */
[----:B------:R-:W-:Y:S02]  /*6610*/  CS2R R74, SRZ ;  /* 0x00000000004a7805 */ /* 0x000fe4000001ff00 */
[----:B------:R-:W-:Y:S01]  /*6620*/  CS2R R72, SRZ ;  /* 0x0000000000487805 */ /* 0x000fe2000001ff00 */
[----:B------:R-:W-:Y:S06]  /*6630*/  @P1 BRA `(.L_x_108) ;  /* 0x00000000000c1947 */ /* 0x000fec0003800000 */
[----:B------:R-:W-:Y:S04]  /*6640*/  SHF.L.U32 R3, R109, 0x1f, RZ ;  /* 0x0000001f6d037819 */ /* 0x000fe800000006ff */
[----:B------:R-:W1:Y:S02]  /*6650*/  SYNCS.PHASECHK.TRANS64.TRYWAIT P1, [R0+URZ+0x50], R3 ;  /* 0x00005003000075a7 */ /* 0x000e6400080211ff */
[----:B-1----:R-:W-:Y:S05]  /*6660*/  @!P1 BRA `(.L_x_109) ;  /* 0x0000002400d09947 */ /* 0x002fea0003800000 */
.L_x_108:
[----:B------:R-:W-:Y:S05]  /*6670*/  BSYNC B0 ;  /* 0x0000000000007941 */ /* 0x000fea0003800000 */
.L_x_107:
[----:B------:R-:W-:Y:S01]  /*6680*/  ISETP.NE.AND P1, PT, R111, RZ, PT ;  /* 0x000000ff6f00720c */ /* 0x000fe20003f25270 */
[----:B------:R-:W-:Y:S04]  /*6690*/  UIADD3 UR4, UPT, UPT, UR46, 0x1, URZ ;  /* 0x000000012e047890 */ /* 0x000fe8000fffe0ff */
[----:B------:R-:W-:Y:S04]  /*66a0*/  UISETP.NE.AND UP0, UPT, UR4, 0x3, UPT ;  /* 0x000000030400788c */ /* 0x000fe8000bf05270 */
[----:B------:R-:W-:Y:S02]  /*66b0*/  USEL UR5, URZ, 0x1, UP0 ;  /* 0x00000001ff057887 */ /* 0x000fe40008000000 */
[----:B------:R-:W-:Y:S02]  /*66c0*/  USEL UR4, UR4, URZ, UP0 ;  /* 0x000000ff04047287 */ /* 0x000fe40008000000 */
[----:B------:R2:W1:Y:S02]  /*66d0*/  @P1 LDS.128 R48, [R82] ;  /* 0x0000000052301984 */ /* 0x0004640000000c00 */
[----:B------:R-:W-:Y:S02]  /*66e0*/  LOP3.LUT R109, R109, UR5, RZ, 0x3c, !PT ;  /* 0x000000056d6d7c12 */ /* 0x000fe4000f8e3cff */
[----:B------:R2:W1:Y:S01]  /*66f0*/  @P1 LDS.128 R56, [R83+0x10] ;  /* 0x0000100053381984 */ /* 0x0004620000000c00 */
[----:B------:R-:W-:Y:S03]  /*6700*/  IMAD.U32 R110, RZ, RZ, UR4 ;  /* 0x00000004ff6e7e24 */ /* 0x000fe6000f8e00ff */
[----:B------:R2:W1:Y:S04]  /*6710*/  @P1 LDS.128 R64, [R47+0x20] ;  /* 0x000020002f401984 */ /* 0x0004680000000c00 */
[----:B------:R2:W1:Y:S02]  /*6720*/  @P1 LDS.128 R72, [R46+0x10] ;  /* 0x000010002e481984 */ /* 0x0004640000000c00 */
.L_x_106:
[----:B------:R-:W-:Y:S05]  /*6730*/  BSYNC B1 ;  /* 0x0000000000017941 */ /* 0x000fea0003800000 */
.L_x_105:
[----:B-1----:R-:W-:Y:S04]  /*6740*/  SHF.R.U32.HI R0, RZ, 0x15, R39 ;  /* 0x00000015ff007819 */ /* 0x002fe80000011627 */
[----:B------:R-:W-:Y:S01]  /*6750*/  LOP3.LUT P1, RZ, R0, 0x3, R85, 0x48, !PT ;  /* 0x0000000300ff7812 */ /* 0x000fe20007824855 */
[----:B------:R-:W-:Y:S01]  /*6760*/  @!UPT UIADD3 URZ, UPT, UPT, URZ, URZ, URZ ;  /* 0x000000fffffff290 */ /* 0x000fe2000fffe0ff */
[----:B----4-:R-:W-:Y:S11]  /*6770*/  @P0 BRA `(.L_x_110) ;  /* 0x0000000000080947 */ /* 0x010ff60003800000 */
[----:B------:R-:W1:Y:S02]  /*6780*/  SYNCS.PHASECHK.TRANS64.TRYWAIT P0, [R89+URZ+0xb0], R2 ;  /* 0x0000b002590075a7 */ /* 0x000e6400080011ff */
[----:B-1----:R-:W-:Y:S05]  /*6790*/  @!P0 BRA `(.L_x_111) ;  /* 0x0000002400988947 */ /* 0x002fea0003800000 */
.L_x_110:
[----:B------:R-:W-:Y:S05]  /*67a0*/  @!P1 BRA `(.L_x_112) ;  /* 0x0000000000409947 */ /* 0x000fea0003800000 */
[----:B------:R-:W4:Y:S01]  /*67b0*/  LDCU.64 UR8, c[0x4][0x70] ;  /* 0x01000e00ff0877ac */ /* 0x000f220008000a00 */
[----:B------:R-:W-:Y:S01]  /*67c0*/  MOV R3, 0x0 ;  /* 0x0000000000037802 */ /* 0x000fe20000000f00 */
[----:B------:R-:W-:Y:S02]  /*67d0*/  HFMA2 R12, -RZ, RZ, 0, 5.9604644775390625e-08 ;  /* 0x00000001ff0c7431 */ /* 0x000fe400000001ff */
[----:B------:R-:W-:Y:S02]  /*67e0*/  IMAD.MOV.U32 R8, RZ, RZ, 0x192 ;  /* 0x00000192ff087424 */ /* 0x000fe400078e00ff */
[----:B------:R-:W-:Y:S01]  /*67f0*/  IMAD.MOV.U32 R13, RZ, RZ, RZ ;  /* 0x000000ffff0d7224 */ /* 0x000fe200078e00ff */
[----:B------:R-:W5:Y:S01]  /*6800*/  LDCU.64 UR6, c[0x4][0x78] ;  /* 0x01000f00ff0677ac */ /* 0x000f620008000a00 */
[----:B-1----:R-:W1:Y:S01]  /*6810*/  LDC.64 R2, c[0x4][R3] ;  /* 0x0100000003027b82 */ /* 0x002e620000000a00 */
[----:B------:R-:W2:Y:S01]  /*6820*/  LDCU.64 UR4, c[0x4][0x10] ;  /* 0x01000200ff0477ac */ /* 0x000ea20008000a00 */
[----:B----4-:R-:W-:Y:S01]  /*6830*/  MOV R5, UR9 ;  /* 0x0000000900057c02 */ /* 0x010fe20008000f00 */
[----:B------:R-:W-:Y:S01]  /*6840*/  IMAD.U32 R4, RZ, RZ, UR8 ;  /* 0x00000008ff047e24 */ /* 0x000fe2000f8e00ff */
[----:B-----5:R-:W-:Y:S01]  /*6850*/  MOV R7, UR7 ;  /* 0x0000000700077c02 */ /* 0x020fe20008000f00 */
[----:B------:R-:W-:Y:S01]  /*6860*/  IMAD.U32 R6, RZ, RZ, UR6 ;  /* 0x00000006ff067e24 */ /* 0x000fe2000f8e00ff */
[----:B--2---:R-:W-:Y:S01]  /*6870*/  MOV R11, UR5 ;  /* 0x00000005000b7c02 */ /* 0x004fe20008000f00 */
[----:B------:R-:W-:Y:S02]  /*6880*/  IMAD.U32 R10, RZ, RZ, UR4 ;  /* 0x00000004ff0a7e24 */ /* 0x000fe4000f8e00ff */
[----:B------:R-:W-:Y:S07]  /*6890*/  LEPC R20, `(.L_x_112) ;  /* 0x000000001014794e */ /* 0x000fee0000000000 */
[----:B-1-3--:R-:W-:Y:S05]  /*68a0*/  CALL.ABS.NOINC R2 ;  /* 0x0000000002007343 */ /* 0x00afea0003c00000 */
.L_x_112:
[----:B------:R-:W-:Y:S05]  /*68b0*/  WARPSYNC.ALL ;  /* 0x0000000000007948 */ /* 0x000fea0003800000 */
[----:B------:R-:W-:Y:S01]  /*68c0*/  R2UR UR4, R39 ;  /* 0x00000000270472ca */ /* 0x000fe200000e0000 */
[--C-:B------:R-:W-:Y:S01]  /*68d0*/  HADD2.F32 R40, -RZ, R48.reuse.H0_H0 ;  /* 0x20000030ff287230 */ /* 0x100fe20000004100 */
[----:B------:R-:W-:Y:S01]  /*68e0*/  ISETP.NE.AND P0, PT, R98, RZ, PT ;  /* 0x000000ff6200720c */ /* 0x000fe20003f05270 */
[----:B------:R-:W-:Y:S01]  /*68f0*/  HADD2.F32 R43, -RZ, R48.H1_H1 ;  /* 0x30000030ff2b7230 */ /* 0x000fe20000004100 */
[----:B------:R-:W-:Y:S01]  /*6900*/  BSSY.RECONVERGENT B0, `(.L_x_113) ;  /* 0x0000085000007945 */ /* 0x000fe20003800200 */
[----:B------:R-:W-:Y:S02]  /*6910*/  HADD2.F32 R42, -RZ, R49.H0_H0 ;  /* 0x20000031ff2a7230 */ /* 0x000fe40000004100 */
[----:B------:R-:W-:Y:S02]  /*6920*/  HADD2.F32 R45, -RZ, R51.H0_H0 ;  /* 0x20000033ff2d7230 */ /* 0x000fe40000004100 */
[----:B------:R-:W-:Y:S04]  /*6930*/  HADD2.F32 R44, -RZ, R75.H1_H1 ;  /* 0x3000004bff2c7230 */ /* 0x000fe80000004100 */
[----:B------:R-:W3:Y:S02]  /*6940*/  LDTM.x32 R4, tmem[UR4] ;  /* 0x00000004000479ee */ /* 0x000ee400082c0000 */
[C---:B---3--:R-:W-:Y:S01]  /*6950*/  FMUL R0, R38.reuse, R4 ;  /* 0x0000000426007220 */ /* 0x048fe20000400000 */
[C---:B-1----:R-:W-:Y:S01]  /*6960*/  FMUL R2, R38.reuse, R5 ;  /* 0x0000000526027220 */ /* 0x042fe20000400000 */
[C---:B------:R-:W-:Y:S01]  /*6970*/  FMUL R3, R38.reuse, R6 ;  /* 0x0000000626037220 */ /* 0x040fe20000400000 */
[C---:B------:R-:W-:Y:S01]  /*6980*/  FMUL R7, R38.reuse, R7 ;  /* 0x0000000726077220 */ /* 0x040fe20000400000 */
[C---:B------:R-:W-:Y:S01]  /*6990*/  FFMA R0, R41.reuse, R40, R0 ;  /* 0x0000002829007223 */ /* 0x040fe20000000000 */
[----:B------:R-:W-:Y:S02]  /*69a0*/  HADD2.F32 R40, -RZ, R49.H1_H1 ;  /* 0x30000031ff287230 */ /* 0x000fe40000004100 */
[C---:B------:R-:W-:Y:S01]  /*69b0*/  FFMA R2, R41.reuse, R43, R2 ;  /* 0x0000002b29027223 */ /* 0x040fe20000000002 */
[C---:B------:R-:W-:Y:S01]  /*69c0*/  FFMA R3, R41.reuse, R42, R3 ;  /* 0x0000002a29037223 */ /* 0x040fe20000000003 */
[--C-:B------:R-:W-:Y:S02]  /*69d0*/  HADD2.F32 R43, -RZ, R50.reuse.H0_H0 ;  /* 0x20000032ff2b7230 */ /* 0x100fe40000004100 */
[----:B------:R-:W-:Y:S01]  /*69e0*/  FMUL R4, R38, R8 ;  /* 0x0000000826047220 */ /* 0x000fe20000400000 */
[----:B------:R-:W-:Y:S01]  /*69f0*/  HADD2.F32 R42, -RZ, R50.H1_H1 ;  /* 0x30000032ff2a7230 */ /* 0x000fe20000004100 */
[----:B------:R-:W-:Y:S01]  /*6a00*/  F2FP.F16.F32.PACK_AB R52, R2, R0 ;  /* 0x000000000234723e */ /* 0x000fe200000000ff */
[C---:B------:R-:W-:Y:S01]  /*6a10*/  FFMA R7, R41.reuse, R40, R7 ;  /* 0x0000002829077223 */ /* 0x040fe20000000007 */
[----:B------:R-:W-:Y:S01]  /*6a20*/  FFMA R4, R41, R43, R4 ;  /* 0x0000002b29047223 */ /* 0x000fe20000000004 */
[C---:B------:R-:W-:Y:S01]  /*6a30*/  FMUL R5, R38.reuse, R9 ;  /* 0x0000000926057220 */ /* 0x040fe20000400000 */
[C---:B------:R-:W-:Y:S01]  /*6a40*/  FMUL R6, R38.reuse, R10 ;  /* 0x0000000a26067220 */ /* 0x040fe20000400000 */
[----:B------:R-:W-:Y:S01]  /*6a50*/  HADD2.F32 R40, -RZ, R51.H1_H1 ;  /* 0x30000033ff287230 */ /* 0x000fe20000004100 */
[----:B------:R-:W-:Y:S01]  /*6a60*/  F2FP.F16.F32.PACK_AB R53, R7, R3 ;  /* 0x000000030735723e */ /* 0x000fe200000000ff */
[C---:B------:R-:W-:Y:S01]  /*6a70*/  FFMA R5, R41.reuse, R42, R5 ;  /* 0x0000002a29057223 */ /* 0x040fe20000000005 */
[----:B------:R-:W-:Y:S01]  /*6a80*/  FFMA R6, R41, R45, R6 ;  /* 0x0000002d29067223 */ /* 0x000fe20000000006 */
[C---:B------:R-:W-:Y:S01]  /*6a90*/  FMUL R11, R38.reuse, R11 ;  /* 0x0000000b260b7220 */ /* 0x040fe20000400000 */
[--C-:B------:R-:W-:Y:S02]  /*6aa0*/  HADD2.F32 R43, -RZ, R56.reuse.H0_H0 ;  /* 0x20000038ff2b7230 */ /* 0x100fe40000004100 */
[C---:B------:R-:W-:Y:S01]  /*6ab0*/  FMUL R8, R38.reuse, R12 ;  /* 0x0000000c26087220 */ /* 0x040fe20000400000 */
[----:B------:R-:W-:Y:S01]  /*6ac0*/  F2FP.F16.F32.PACK_AB R54, R5, R4 ;  /* 0x000000040536723e */ /* 0x000fe200000000ff */
[C---:B------:R-:W-:Y:S01]  /*6ad0*/  FFMA R11, R41.reuse, R40, R11 ;  /* 0x00000028290b7223 */ /* 0x040fe2000000000b */
[----:B------:R-:W-:Y:S02]  /*6ae0*/  HADD2.F32 R40, -RZ, R56.H1_H1 ;  /* 0x30000038ff287230 */ /* 0x000fe40000004100 */
[----:B------:R-:W-:Y:S01]  /*6af0*/  FFMA R8, R41, R43, R8 ;  /* 0x0000002b29087223 */ /* 0x000fe20000000008 */
[C---:B------:R-:W-:Y:S01]  /*6b00*/  FMUL R9, R38.reuse, R13 ;  /* 0x0000000d26097220 */ /* 0x040fe20000400000 */
[--C-:B------:R-:W-:Y:S01]  /*6b10*/  HADD2.F32 R45, -RZ, R57.reuse.H0_H0 ;  /* 0x20000039ff2d7230 */ /* 0x100fe20000004100 */
[----:B------:R-:W-:Y:S01]  /*6b20*/  F2FP.F16.F32.PACK_AB R55, R11, R6 ;  /* 0x000000060b37723e */ /* 0x000fe200000000ff */
[C---:B------:R-:W-:Y:S01]  /*6b30*/  FMUL R10, R38.reuse, R14 ;  /* 0x0000000e260a7220 */ /* 0x040fe20000400000 */
[----:B------:R-:W-:Y:S02]  /*6b40*/  HADD2.F32 R42, -RZ, R57.H1_H1 ;  /* 0x30000039ff2a7230 */ /* 0x000fe40000004100 */
[C---:B------:R-:W-:Y:S01]  /*6b50*/  FFMA R9, R41.reuse, R40, R9 ;  /* 0x0000002829097223 */ /* 0x040fe20000000009 */
[C---:B------:R-:W-:Y:S01]  /*6b60*/  FMUL R15, R38.reuse, R15 ;  /* 0x0000000f260f7220 */ /* 0x040fe20000400000 */
[----:B------:R1:W-:Y:S01]  /*6b70*/  STS.128 [R82], R52 ;  /* 0x0000003452007388 */ /* 0x0003e20000000c00 */
[----:B------:R-:W-:Y:S01]  /*6b80*/  FFMA R10, R41, R45, R10 ;  /* 0x0000002d290a7223 */ /* 0x000fe2000000000a */
[--C-:B------:R-:W-:Y:S01]  /*6b90*/  HADD2.F32 R40, -RZ, R58.reuse.H0_H0 ;  /* 0x2000003aff287230 */ /* 0x100fe20000004100 */
[----:B------:R-:W-:Y:S01]  /*6ba0*/  F2FP.F16.F32.PACK_AB R60, R9, R8 ;  /* 0x00000008093c723e */ /* 0x000fe200000000ff */
[----:B------:R-:W-:Y:S01]  /*6bb0*/  FFMA R15, R41, R42, R15 ;  /* 0x0000002a290f7223 */ /* 0x000fe2000000000f */
[C---:B------:R-:W-:Y:S01]  /*6bc0*/  FMUL R12, R38.reuse, R16 ;  /* 0x00000010260c7220 */ /* 0x040fe20000400000 */
[----:B------:R-:W-:Y:S02]  /*6bd0*/  HADD2.F32 R42, -RZ, R58.H1_H1 ;  /* 0x3000003aff2a7230 */ /* 0x000fe40000004100 */
[C---:B------:R-:W-:Y:S01]  /*6be0*/  FMUL R13, R38.reuse, R17 ;  /* 0x00000011260d7220 */ /* 0x040fe20000400000 */
[--C-:B------:R-:W-:Y:S01]  /*6bf0*/  HADD2.F32 R43, -RZ, R59.reuse.H0_H0 ;  /* 0x2000003bff2b7230 */ /* 0x100fe20000004100 */
[----:B------:R-:W-:Y:S01]  /*6c00*/  F2FP.F16.F32.PACK_AB R61, R15, R10 ;  /* 0x0000000a0f3d723e */ /* 0x000fe200000000ff */
[C---:B------:R-:W-:Y:S01]  /*6c10*/  FFMA R12, R41.reuse, R40, R12 ;  /* 0x00000028290c7223 */ /* 0x040fe2000000000c */
[C---:B------:R-:W-:Y:S01]  /*6c20*/  FFMA R13, R41.reuse, R42, R13 ;  /* 0x0000002a290d7223 */ /* 0x040fe2000000000d */
[C---:B------:R-:W-:Y:S01]  /*6c30*/  FMUL R14, R38.reuse, R18 ;  /* 0x00000012260e7220 */ /* 0x040fe20000400000 */
[----:B------:R-:W-:Y:S02]  /*6c40*/  HADD2.F32 R40, -RZ, R59.H1_H1 ;  /* 0x3000003bff287230 */ /* 0x000fe40000004100 */
[C---:B------:R-:W-:Y:S01]  /*6c50*/  FMUL R19, R38.reuse, R19 ;  /* 0x0000001326137220 */ /* 0x040fe20000400000 */
[C---:B------:R-:W-:Y:S01]  /*6c60*/  FMUL R16, R38.reuse, R20 ;  /* 0x0000001426107220 */ /* 0x040fe20000400000 */
[C---:B------:R-:W-:Y:S01]  /*6c70*/  FFMA R14, R41.reuse, R43, R14 ;  /* 0x0000002b290e7223 */ /* 0x040fe2000000000e */
[--C-:B------:R-:W-:Y:S02]  /*6c80*/  HADD2.F32 R43, -RZ, R64.reuse.H0_H0 ;  /* 0x20000040ff2b7230 */ /* 0x100fe40000004100 */
[C---:B------:R-:W-:Y:S01]  /*6c90*/  FFMA R19, R41.reuse, R40, R19 ;  /* 0x0000002829137223 */ /* 0x040fe20000000013 */
[----:B------:R-:W-:Y:S02]  /*6ca0*/  HADD2.F32 R42, -RZ, R64.H1_H1 ;  /* 0x30000040ff2a7230 */ /* 0x000fe40000004100 */
[C---:B------:R-:W-:Y:S01]  /*6cb0*/  FMUL R17, R38.reuse, R21 ;  /* 0x0000001526117220 */ /* 0x040fe20000400000 */
[--C-:B------:R-:W-:Y:S02]  /*6cc0*/  HADD2.F32 R45, -RZ, R65.reuse.H0_H0 ;  /* 0x20000041ff2d7230 */ /* 0x100fe40000004100 */
[C---:B------:R-:W-:Y:S01]  /*6cd0*/  FMUL R18, R38.reuse, R22 ;  /* 0x0000001626127220 */ /* 0x040fe20000400000 */
[----:B------:R-:W-:Y:S02]  /*6ce0*/  HADD2.F32 R40, -RZ, R65.H1_H1 ;  /* 0x30000041ff287230 */ /* 0x000fe40000004100 */
[C---:B------:R-:W-:Y:S01]  /*6cf0*/  FMUL R23, R38.reuse, R23 ;  /* 0x0000001726177220 */ /* 0x040fe20000400000 */
[C---:B------:R-:W-:Y:S01]  /*6d00*/  FFMA R16, R41.reuse, R43, R16 ;  /* 0x0000002b29107223 */ /* 0x040fe20000000010 */
[C---:B------:R-:W-:Y:S01]  /*6d10*/  FFMA R17, R41.reuse, R42, R17 ;  /* 0x0000002a29117223 */ /* 0x040fe20000000011 */
[C---:B------:R-:W-:Y:S01]  /*6d20*/  FFMA R18, R41.reuse, R45, R18 ;  /* 0x0000002d29127223 */ /* 0x040fe20000000012 */
[C---:B------:R-:W-:Y:S01]  /*6d30*/  FFMA R23, R41.reuse, R40, R23 ;  /* 0x0000002829177223 */ /* 0x040fe20000000017 */
[--C-:B------:R-:W-:Y:S02]  /*6d40*/  HADD2.F32 R43, -RZ, R66.reuse.H0_H0 ;  /* 0x20000042ff2b7230 */ /* 0x100fe40000004100 */
[C---:B------:R-:W-:Y:S01]  /*6d50*/  FMUL R20, R38.reuse, R24 ;  /* 0x0000001826147220 */ /* 0x040fe20000400000 */
        /* <DEDUP_REMOVED lines=9> */
[----:B------:R-:W-:Y:S01]  /*6df0*/  FFMA R27, R41, R42, R27 ;  /* 0x0000002a291b7223 */ /* 0x000fe2000000001b */
[--C-:B------:R-:W-:Y:S02]  /*6e00*/  HADD2.F32 R40, -RZ, R72.reuse.H0_H0 ;  /* 0x20000048ff287230 */ /* 0x100fe40000004100 */
[C---:B------:R-:W-:Y:S01]  /*6e10*/  FMUL R24, R38.reuse, R28 ;  /* 0x0000001c26187220 */ /* 0x040fe20000400000 */
[----:B------:R-:W-:Y:S02]  /*6e20*/  HADD2.F32 R42, -RZ, R72.H1_H1 ;  /* 0x30000048ff2a7230 */ /* 0x000fe40000004100 */
[C---:B------:R-:W-:Y:S01]  /*6e30*/  FMUL R25, R38.reuse, R29 ;  /* 0x0000001d26197220 */ /* 0x040fe20000400000 */
[--C-:B------:R-:W-:Y:S02]  /*6e40*/  HADD2.F32 R43, -RZ, R73.reuse.H0_H0 ;  /* 0x20000049ff2b7230 */ /* 0x100fe40000004100 */
[C---:B------:R-:W-:Y:S01]  /*6e50*/  FMUL R26, R38.reuse, R30 ;  /* 0x0000001e261a7220 */ /* 0x040fe20000400000 */
[----:B------:R-:W-:Y:S01]  /*6e60*/  F2FP.F16.F32.PACK_AB R62, R13, R12 ;  /* 0x0000000c0d3e723e */ /* 0x000fe200000000ff */
[----:B------:R-:W-:Y:S01]  /*6e70*/  FFMA R24, R41, R40, R24 ;  /* 0x0000002829187223 */ /* 0x000fe20000000018 */
[----:B------:R-:W-:Y:S01]  /*6e80*/  F2FP.F16.F32.PACK_AB R63, R19, R14 ;  /* 0x0000000e133f723e */ /* 0x000fe200000000ff */
[C---:B------:R-:W-:Y:S01]  /*6e90*/  FFMA R25, R41.reuse, R42, R25 ;  /* 0x0000002a29197223 */ /* 0x040fe20000000019 */
[C---:B------:R-:W-:Y:S01]  /*6ea0*/  FFMA R26, R41.reuse, R43, R26 ;  /* 0x0000002b291a7223 */ /* 0x040fe2000000001a */
[----:B------:R-:W-:Y:S02]  /*6eb0*/  HADD2.F32 R40, -RZ, R73.H1_H1 ;  /* 0x30000049ff287230 */ /* 0x000fe40000004100 */
[C---:B------:R-:W-:Y:S01]  /*6ec0*/  FMUL R31, R38.reuse, R31 ;  /* 0x0000001f261f7220 */ /* 0x040fe20000400000 */
[----:B------:R1:W-:Y:S01]  /*6ed0*/  STS.128 [R83+0x10], R60 ;  /* 0x0000103c53007388 */ /* 0x0003e20000000c00 */
[--C-:B------:R-:W-:Y:S02]  /*6ee0*/  HADD2.F32 R43, -RZ, R74.reuse.H0_H0 ;  /* 0x2000004aff2b7230 */ /* 0x100fe40000004100 */
[C---:B------:R-:W-:Y:S01]  /*6ef0*/  FMUL R28, R38.reuse, R32 ;  /* 0x00000020261c7220 */ /* 0x040fe20000400000 */
[----:B------:R-:W-:Y:S02]  /*6f00*/  HADD2.F32 R42, -RZ, R74.H1_H1 ;  /* 0x3000004aff2a7230 */ /* 0x000fe40000004100 */
[C---:B------:R-:W-:Y:S01]  /*6f10*/  FMUL R29, R38.reuse, R33 ;  /* 0x00000021261d7220 */ /* 0x040fe20000400000 */
[----:B------:R-:W-:Y:S02]  /*6f20*/  HADD2.F32 R45, -RZ, R75.H0_H0 ;  /* 0x2000004bff2d7230 */ /* 0x000fe40000004100 */
[C---:B------:R-:W-:Y:S01]  /*6f30*/  FMUL R30, R38.reuse, R34 ;  /* 0x00000022261e7220 */ /* 0x040fe20000400000 */
[----:B------:R-:W-:Y:S01]  /*6f40*/  FFMA R31, R41, R40, R31 ;  /* 0x00000028291f7223 */ /* 0x000fe2000000001f */
[----:B------:R-:W-:Y:S01]  /*6f50*/  FMUL R35, R38, R35 ;  /* 0x0000002326237220 */ /* 0x000fe20000400000 */
[----:B------:R-:W-:Y:S01]  /*6f60*/  F2FP.F16.F32.PACK_AB R68, R17, R16 ;  /* 0x000000101144723e */ /* 0x000fe200000000ff */
[----:B------:R-:W-:Y:S01]  /*6f70*/  FFMA R28, R41, R43, R28 ;  /* 0x0000002b291c7223 */ /* 0x000fe2000000001c */
[----:B------:R-:W-:Y:S01]  /*6f80*/  F2FP.F16.F32.PACK_AB R69, R23, R18 ;  /* 0x000000121745723e */ /* 0x000fe200000000ff */
[----:B------:R-:W-:Y:S01]  /*6f90*/  FFMA R29, R41, R42, R29 ;  /* 0x0000002a291d7223 */ /* 0x000fe2000000001d */
[----:B------:R-:W-:Y:S01]  /*6fa0*/  F2FP.F16.F32.PACK_AB R70, R21, R20 ;  /* 0x000000141546723e */ /* 0x000fe200000000ff */
[----:B------:R-:W-:Y:S01]  /*6fb0*/  FFMA R30, R41, R45, R30 ;  /* 0x0000002d291e7223 */ /* 0x000fe2000000001e */
[----:B------:R-:W-:Y:S01]  /*6fc0*/  F2FP.F16.F32.PACK_AB R71, R27, R22 ;  /* 0x000000161b47723e */ /* 0x000fe200000000ff */
[----:B------:R-:W-:Y:S01]  /*6fd0*/  FFMA R35, R41, R44, R35 ;  /* 0x0000002c29237223 */ /* 0x000fe20000000023 */
[----:B------:R-:W-:Y:S02]  /*6fe0*/  F2FP.F16.F32.PACK_AB R104, R25, R24 ;  /* 0x000000181968723e */ /* 0x000fe400000000ff */
[----:B------:R-:W-:Y:S01]  /*6ff0*/  F2FP.F16.F32.PACK_AB R105, R31, R26 ;  /* 0x0000001a1f69723e */ /* 0x000fe200000000ff */
[----:B------:R1:W-:Y:S01]  /*7000*/  STS.128 [R47+0x20], R68 ;  /* 0x000020442f007388 */ /* 0x0003e20000000c00 */
[----:B------:R-:W-:Y:S02]  /*7010*/  F2FP.F16.F32.PACK_AB R106, R29, R28 ;  /* 0x0000001c1d6a723e */ /* 0x000fe400000000ff */
[----:B------:R-:W-:Y:S05]  /*7020*/  F2FP.F16.F32.PACK_AB R107, R35, R30 ;  /* 0x0000001e236b723e */ /* 0x000fea00000000ff */
[----:B------:R1:W-:Y:S01]  /*7030*/  STS.128 [R46+0x10], R104 ;  /* 0x000010682e007388 */ /* 0x0003e20000000c00 */
[----:B------:R-:W-:Y:S01]  /*7040*/  @!PT LDS RZ, [RZ] ;  /* 0x00000000fffff984 */ /* 0x000fe20000000800 */
[----:B------:R-:W-:Y:S01]  /*7050*/  @!PT LDS RZ, [RZ] ;  /* 0x00000000fffff984 */ /* 0x000fe20000000800 */
[----:B------:R-:W-:Y:S01]  /*7060*/  @!PT LDS RZ, [RZ] ;  /* 0x00000000fffff984 */ /* 0x000fe20000000800 */
[----:B------:R-:W-:Y:S01]  /*7070*/  @!PT LDS RZ, [RZ] ;  /* 0x00000000fffff984 */ /* 0x000fe20000000800 */
[----:B------:R3:W-:Y:S07]  /*7080*/  MEMBAR.ALL.CTA ;  /* 0x0000000000007992 */ /* 0x0007ee0000008000 */
[----:B---3--:R-:W3:Y:S02]  /*7090*/  FENCE.VIEW.ASYNC.S ;  /* 0x00000000000073c6 */ /* 0x008ee40000000000 */
[----:B---3--:R-:W-:Y:S06]  /*70a0*/  BAR.SYNC.DEFER_BLOCKING 0x1, 0x80 ;  /* 0x0042000000007b1d */ /* 0x008fec0000010000 */
[----:B------:R-:W-:Y:S05]  /*70b0*/  @P0 BRA `(.L_x_114) ;  /* 0x0000000000240947 */ /* 0x000fea0003800000 */
[----:B------:R-:W3:Y:S01]  /*70c0*/  LDCU.64 UR6, c[0x0][0x348] ;  /* 0x00006900ff0677ac */ /* 0x000ee20008000a00 */
[----:B------:R-:W-:Y:S01]  /*70d0*/  R2UR UR5, R108 ;  /* 0x000000006c0572ca */ /* 0x000fe200000e0000 */
[----:B------:R-:W-:Y:S11]  /*70e0*/  UMOV UR51, UR36 ;  /* 0x0000002400337c82 */ /* 0x000ff60008000000 */
[----:B------:R-:W-:Y:S01]  /*70f0*/  @!UPT UIADD3 URZ, UPT, UPT, URZ, URZ, URZ ;  /* 0x000000fffffff290 */ /* 0x000fe2000fffe0ff */
[----:B------:R-:W-:Y:S02]  /*7100*/  UIADD3 UR48, UPT, UPT, UR47, 0x200, UR5 ;  /* 0x000002002f307890 */ /* 0x000fe4000fffe005 */
[----:B---3--:R-:W-:Y:S04]  /*7110*/  UIADD3 UR4, UP0, UPT, UR6, 0x680, URZ ;  /* 0x0000068006047890 */ /* 0x008fe8000ff1e0ff */
[----:B------:R-:W-:Y:S09]  /*7120*/  UIADD3.X UR5, UPT, UPT, URZ, UR7, URZ, UP0, !UPT ;  /* 0x00000007ff057290 */ /* 0x000ff200087fe4ff */
[----:B------:R3:W-:Y:S02]  /*7130*/  UTMASTG.3D [UR48], [UR4] ;  /* 0x00000030040073b5 */ /* 0x0007e40008010000 */
[----:B---3--:R0:W-:Y:S02]  /*7140*/  UTMACMDFLUSH ;  /* 0x00000000000079b7 */ /* 0x0081e40000000000 */
.L_x_114:
[----:B------:R-:W-:Y:S05]  /*7150*/  BSYNC.RECONVERGENT B0 ;  /* 0x0000000000007941 */ /* 0x000fea0003800200 */
.L_x_113:
[----:B------:R-:W-:Y:S01]  /*7160*/  UIADD3 UR44, UPT, UPT, UR46, 0x1, URZ ;  /* 0x000000012e2c7890 */ /* 0x000fe2000fffe0ff */
[----:B------:R-:W-:Y:S03]  /*7170*/  BSSY.RECONVERGENT B0, `(.L_x_115) ;  /* 0x0000005000007945 */ /* 0x000fe60003800200 */
[----:B------:R-:W-:Y:S04]  /*7180*/  UISETP.NE.AND UP0, UPT, UR44, 0x3, UPT ;  /* 0x000000032c00788c */ /* 0x000fe8000bf05270 */
[----:B------:R-:W-:Y:S01]  /*7190*/  USEL UR45, UR44, URZ, UP0 ;  /* 0x000000ff2c2d7287 */ /* 0x000fe20008000000 */
[----:B------:R-:W-:Y:S11]  /*71a0*/  @P0 BRA `(.L_x_116) ;  /* 0x0000000000040947 */ /* 0x000ff60003800000 */
[----:B------:R-:W-:Y:S04]  /*71b0*/  DEPBAR.LE SB0, 0x1 ;  /* 0x000080400000791a */ /* 0x000fe80000000000 */
.L_x_116:
[----:B------:R-:W-:Y:S05]  /*71c0*/  BSYNC.RECONVERGENT B0 ;  /* 0x0000000000007941 */ /* 0x000fea0003800200 */
.L_x_115:
[----:B------:R-:W-:Y:S01]  /*71d0*/  BAR.SYNC.DEFER_BLOCKING 0x1, 0x80 ;  /* 0x0042000000007b1d */ /* 0x000fe20000010000 */
[----:B------:R-:W-:Y:S01]  /*71e0*/  ISETP.NE.AND P1, PT, R102, RZ, PT ;  /* 0x000000ff6600720c */ /* 0x000fe20003f25270 */
[----:B------:R-:W-:Y:S01]  /*71f0*/  UISETP.NE.AND UP0, UPT, UR53, URZ, UPT ;  /* 0x000000ff3500728c */ /* 0x000fe2000bf05270 */
[----:B------:R-:W-:Y:S11]  /*7200*/  LEA R3, R110, UR47, 0x3 ;  /* 0x0000002f6e037c11 */ /* 0x000ff6000f8e18ff */
[----:B------:R-:W-:Y:S01]  /*7210*/  @P1 SHF.L.U32 R4, R109, 0x1f, RZ ;  /* 0x0000001f6d041819 */ /* 0x000fe200000006ff */
[----:B------:R-:W-:Y:S06]  /*7220*/  BRA.U !UP0, `(.L_x_117) ;  /* 0x0000000108247547 */ /* 0x000fec000b800000 */
[----:B------:R-:W3:Y:S01]  /*7230*/  S2R R0, SR_CgaCtaId ;  /* 0x0000000000007919 */ /* 0x000ee20000008800 */
[----:B------:R-:W-:Y:S01]  /*7240*/  IMAD.U32 R2, RZ, RZ, UR52 ;  /* 0x00000034ff027e24 */ /* 0x000fe2000f8e00ff */
[----:B------:R-:W-:Y:S04]  /*7250*/  UIADD3 UR4, UPT, UPT, UR52, 0x1, URZ ;  /* 0x0000000134047890 */ /* 0x000fe8000fffe0ff */
[----:B------:R-:W-:Y:S01]  /*7260*/  @P1 LEA R2, R2, UR47, 0x3 ;  /* 0x0000002f02021c11 */ /* 0x000fe2000f8e18ff */
[----:B------:R-:W-:Y:S04]  /*7270*/  UISETP.NE.AND UP0, UPT, UR4, 0x3, UPT ;  /* 0x000000030400788c */ /* 0x000fe8000bf05270 */
[----:B------:R-:W-:Y:S01]  /*7280*/  @P1 VIADD R5, R2, 0x68 ;  /* 0x0000006802051836 */ /* 0x000fe20000000000 */
[----:B------:R-:W-:Y:S04]  /*7290*/  USEL UR52, UR4, URZ, UP0 ;  /* 0x000000ff04347287 */ /* 0x000fe80008000000 */
[----:B---3--:R-:W-:Y:S04]  /*72a0*/  @P1 PRMT R0, R0, 0x654, R5 ;  /* 0x0000065400001816 */ /* 0x008fe80000000005 */
[----:B------:R3:W-:Y:S04]  /*72b0*/  @P1 SYNCS.ARRIVE.TRANS64.RED.A1T0 RZ, [R0+URZ], RZ ;  /* 0x000000ff00ff19a7 */ /* 0x0007e800081004ff */
.L_x_117:
[----:B------:R-:W4:Y:S01]  /*72c0*/  @P1 SYNCS.PHASECHK.TRANS64.TRYWAIT P0, [R3+URZ+0x50], R4 ;  /* 0x00005004030015a7 */ /* 0x000f2200080011ff */
[----:B------:R-:W-:Y:S01]  /*72d0*/  BSSY B1, `(.L_x_118) ;  /* 0x0000015000017945 */ /* 0x000fe20003800000 */
[----:B----4-:R-:W-:Y:S03]  /*72e0*/  @P1 SEL R103, RZ, 0x1, !P0 ;  /* 0x00000001ff671807 */ /* 0x010fe60004000000 */
[----:B------:R-:W-:Y:S05]  /*72f0*/  @!P1 BRA `(.L_x_119) ;  /* 0x0000000000489947 */ /* 0x000fea0003800000 */
[----:B------:R-:W-:Y:S01]  /*7300*/  ISETP.NE.AND P1, PT, R111, RZ, PT ;  /* 0x000000ff6f00720c */ /* 0x000fe20003f25270 */
[----:B------:R-:W-:Y:S01]  /*7310*/  BSSY B0, `(.L_x_120) ;  /* 0x000000a000007945 */ /* 0x000fe20003800000 */
[----:B------:R-:W-:Y:S11]  /*7320*/  ISETP.NE.AND P0, PT, R103, RZ, PT ;  /* 0x000000ff6700720c */ /* 0x000ff60003f05270 */
[----:B------:R-:W-:Y:S04]  /*7330*/  @P1 IMAD R110, R110, 0x2000, R97 ;  /* 0x000020006e6e1824 */ /* 0x000fe800078e0261 */
[----:B------:R-:W-:Y:S01]  /*7340*/  @P1 IMAD.IADD R5, R81, 0x1, R110 ;  /* 0x0000000151051824 */ /* 0x000fe200078e026e */
[----:B------:R-:W-:Y:S03]  /*7350*/  @P1 IADD3 R2, PT, PT, R80, R110, RZ ;  /* 0x0000006e50021210 */ /* 0x000fe60007ffe0ff */
[----:B---3--:R-:W-:Y:S01]  /*7360*/  @P1 IMAD.IADD R0, R96, 0x1, R5 ;  /* 0x0000000160001824 */ /* 0x008fe200078e0205 */
[----:B------:R-:W-:Y:S06]  /*7370*/  @P0 BRA `(.L_x_121) ;  /* 0x00000000000c0947 */ /* 0x000fec0003800000 */
[----:B------:R-:W-:Y:S04]  /*7380*/  SHF.L.U32 R4, R109, 0x1f, RZ ;  /* 0x0000001f6d047819 */ /* 0x000fe800000006ff */
[----:B------:R-:W3:Y:S02]  /*7390*/  SYNCS.PHASECHK.TRANS64.TRYWAIT P0, [R3+URZ+0x50], R4 ;  /* 0x00005004030075a7 */ /* 0x000ee400080011ff */
[----:B---3--:R-:W-:Y:S05]  /*73a0*/  @!P0 BRA `(.L_x_122) ;  /* 0x0000001800a88947 */ /* 0x008fea0003800000 */
.L_x_121:
[----:B------:R-:W-:Y:S05]  /*73b0*/  BSYNC B0 ;  /* 0x0000000000007941 */ /* 0x000fea0003800000 */
.L_x_120:
[----:B------:R-:W-:Y:S11]  /*73c0*/  ISETP.NE.AND P0, PT, R111, RZ, PT ;  /* 0x000000ff6f00720c */ /* 0x000ff60003f05270 */
[----:B------:R-:W-:Y:S02]  /*73d0*/  @!UPT UIADD3 URZ, UPT, UPT, URZ, URZ, URZ ;  /* 0x000000fffffff290 */ /* 0x000fe4000fffe0ff */
[----:B------:R4:W1:Y:S04]  /*73e0*/  @P0 LDS.128 R48, [R110] ;  /* 0x000000006e300984 */ /* 0x0008680000000c00 */
[----:B------:R4:W1:Y:S04]  /*73f0*/  @P0 LDS.128 R64, [R2+0x20] ;  /* 0x0000200002400984 */ /* 0x0008680000000c00 */
[----:B------:R4:W1:Y:S04]  /*7400*/  @P0 LDS.128 R56, [R5+0x10] ;  /* 0x0000100005380984 */ /* 0x0008680000000c00 */
[----:B------:R4:W1:Y:S02]  /*7410*/  @P0 LDS.128 R72, [R0+0x10] ;  /* 0x0000100000480984 */ /* 0x0008640000000c00 */
.L_x_119:
[----:B------:R-:W-:Y:S05]  /*7420*/  BSYNC B1 ;  /* 0x0000000000017941 */ /* 0x000fea0003800000 */
.L_x_118:
[----:B---34-:R-:W-:Y:S05]  /*7430*/  VIADD R0, R39, 0x20 ;  /* 0x0000002027007836 */ /* 0x018fea0000000000 */
[----:B------:R-:W-:Y:S04]  /*7440*/  SHF.R.U32.HI R0, RZ, 0x15, R0 ;  /* 0x00000015ff007819 */ /* 0x000fe80000011600 */
[----:B------:R-:W-:Y:S11]  /*7450*/  LOP3.LUT P0, RZ, R0, 0x3, R85, 0x48, !PT ;  /* 0x0000000300ff7812 */ /* 0x000ff60007804855 */
[----:B------:R-:W-:Y:S02]  /*7460*/  @!UPT UIADD3 URZ, UPT, UPT, URZ, URZ, URZ ;  /* 0x000000fffffff290 */ /* 0x000fe4000fffe0ff */
[----:B------:R-:W-:Y:S05]  /*7470*/  @!P0 BRA `(.L_x_123) ;  /* 0x0000000000408947 */ /* 0x000fea0003800000 */
[----:B------:R-:W3:Y:S01]  /*7480*/  LDCU.64 UR8, c[0x4][0x70] ;  /* 0x01000e00ff0877ac */ /* 0x000ee20008000a00 */
[----:B------:R-:W-:Y:S01]  /*7490*/  MOV R3, 0x0 ;  /* 0x0000000000037802 */ /* 0x000fe20000000f00 */
[----:B------:R-:W-:Y:S02]  /*74a0*/  HFMA2 R12, -RZ, RZ, 0, 5.9604644775390625e-08 ;  /* 0x00000001ff0c7431 */ /* 0x000fe400000001ff */
[----:B------:R-:W-:Y:S02]  /*74b0*/  IMAD.MOV.U32 R8, RZ, RZ, 0x192 ;  /* 0x00000192ff087424 */ /* 0x000fe400078e00ff */
[----:B------:R-:W-:Y:S01]  /*74c0*/  IMAD.MOV.U32 R13, RZ, RZ, RZ ;  /* 0x000000ffff0d7224 */ /* 0x000fe200078e00ff */
[----:B------:R-:W4:Y:S01]  /*74d0*/  LDCU.64 UR6, c[0x4][0x78] ;  /* 0x01000f00ff0677ac */ /* 0x000f220008000a00 */
[----:B------:R-:W1:Y:S01]  /*74e0*/  LDC.64 R2, c[0x4][R3] ;  /* 0x0100000003027b82 */ /* 0x000e620000000a00 */
[----:B------:R-:W5:Y:S01]  /*74f0*/  LDCU.64 UR4, c[0x4][0x10] ;  /* 0x01000200ff0477ac */ /* 0x000f620008000a00 */
[----:B---3--:R-:W-:Y:S01]  /*7500*/  MOV R5, UR9 ;  /* 0x0000000900057c02 */ /* 0x008fe20008000f00 */
[----:B------:R-:W-:Y:S01]  /*7510*/  IMAD.U32 R4, RZ, RZ, UR8 ;  /* 0x00000008ff047e24 */ /* 0x000fe2000f8e00ff */
[----:B----4-:R-:W-:Y:S01]  /*7520*/  MOV R7, UR7 ;  /* 0x0000000700077c02 */ /* 0x010fe20008000f00 */
[----:B------:R-:W-:Y:S01]  /*7530*/  IMAD.U32 R6, RZ, RZ, UR6 ;  /* 0x00000006ff067e24 */ /* 0x000fe2000f8e00ff */
[----:B-----5:R-:W-:Y:S01]  /*7540*/  MOV R11, UR5 ;  /* 0x00000005000b7c02 */ /* 0x020fe20008000f00 */
[----:B------:R-:W-:Y:S02]  /*7550*/  IMAD.U32 R10, RZ, RZ, UR4 ;  /* 0x00000004ff0a7e24 */ /* 0x000fe4000f8e00ff */
[----:B------:R-:W-:Y:S07]  /*7560*/  LEPC R20, `(.L_x_123) ;  /* 0x000000001014794e */ /* 0x000fee0000000000 */
[----:B-12---:R-:W-:Y:S05]  /*7570*/  CALL.ABS.NOINC R2 ;  /* 0x0000000002007343 */ /* 0x006fea0003c00000 */
.L_x_123:
[----:B------:R-:W-:Y:S01]  /*7580*/  ISETP.NE.AND P0, PT, R98, RZ, PT ;  /* 0x000000ff6200720c */ /* 0x000fe20003f05270 */
[----:B------:R-:W-:Y:S05]  /*7590*/  WARPSYNC.ALL ;  /* 0x0000000000007948 */ /* 0x000fea0003800000 */
[----:B------:R-:W-:Y:S01]  /*75a0*/  R2UR UR4, R39 ;  /* 0x00000000270472ca */ /* 0x000fe200000e0000 */
[--C-:B-1----:R-:W-:Y:S01]  /*75b0*/  HADD2.F32 R40, -RZ, R48.reuse.H0_H0 ;  /* 0x20000030ff287230 */ /* 0x102fe20000004100 */
[----:B------:R-:W-:Y:S01]  /*75c0*/  IADD3 R89, PT, PT, R89, 0xd0, RZ ;  /* 0x000000d059597810 */ /* 0x000fe20007ffe0ff */
[----:B------:R-:W-:Y:S01]  /*75d0*/  HADD2.F32 R42, -RZ, R48.H1_H1 ;  /* 0x30000030ff2a7230 */ /* 0x000fe20000004100 */
[----:B------:R-:W-:Y:S01]  /*75e0*/  BSSY.RECONVERGENT B0, `(.L_x_124) ;  /* 0x000008d000007945 */ /* 0x000fe20003800200 */
[--C-:B------:R-:W-:Y:S01]  /*75f0*/  HADD2.F32 R43, -RZ, R49.reuse.H0_H0 ;  /* 0x20000031ff2b7230 */ /* 0x100fe20000004100 */
[----:B------:R-:W-:Y:S01]  /*7600*/  LOP3.LUT R89, R89, 0xfefffff8, RZ, 0xc0, !PT ;  /* 0xfefffff859597812 */ /* 0x000fe200078ec0ff */
[----:B------:R-:W-:Y:S02]  /*7610*/  HADD2.F32 R44, -RZ, R49.H1_H1 ;  /* 0x30000031ff2c7230 */ /* 0x000fe40000004100 */
[--C-:B------:R-:W-:Y:S02]  /*7620*/  HADD2.F32 R45, -RZ, R50.reuse.H0_H0 ;  /* 0x20000032ff2d7230 */ /* 0x100fe40000004100 */
[----:B--2---:R-:W-:Y:S02]  /*7630*/  HADD2.F32 R46, -RZ, R50.H1_H1 ;  /* 0x30000032ff2e7230 */ /* 0x004fe40000004100 */
[----:B------:R-:W1:Y:S01]  /*7640*/  LDTM.x32 R4, tmem[UR4+0x20] ;  /* 0x00002004000479ee */ /* 0x000e6200082c0000 */
[----:B------:R-:W-:Y:S01]  /*7650*/  NOP ;  /* 0x0000000000007918 */ /* 0x000fe20000000000 */
[----:B-1----:R1:W-:Y:S01]  /*7660*/  SYNCS.ARRIVE.TRANS64.RED.A1T0 RZ, [R89+URZ], RZ ;  /* 0x000000ff59ff79a7 */ /* 0x0023e200081004ff */
[----:B------:R-:W-:Y:S01]  /*7670*/  USHF.L.U32 UR4, UR45, 0xd, URZ ;  /* 0x0000000d2d047899 */ /* 0x000fe200080006ff */
[--C-:B------:R-:W-:Y:S02]  /*7680*/  HADD2.F32 R47, -RZ, R51.reuse.H0_H0 ;  /* 0x20000033ff2f7230 */ /* 0x100fe40000004100 */
[----:B------:R-:W-:Y:S02]  /*7690*/  HADD2.F32 R48, -RZ, R51.H1_H1 ;  /* 0x30000033ff307230 */ /* 0x000fe40000004100 */
[--C-:B------:R-:W-:Y:S01]  /*76a0*/  HADD2.F32 R49, -RZ, R56.reuse.H0_H0 ;  /* 0x20000038ff317230 */ /* 0x100fe20000004100 */
[----:B------:R-:W-:Y:S01]  /*76b0*/  IADD3 R116, PT, PT, R97, UR4, RZ ;  /* 0x0000000461747c10 */ /* 0x000fe2000fffe0ff */
[----:B------:R-:W-:Y:S02]  /*76c0*/  HADD2.F32 R51, -RZ, R56.H1_H1 ;  /* 0x30000038ff337230 */ /* 0x000fe40000004100 */
[--C-:B------:R-:W-:Y:S01]  /*76d0*/  HADD2.F32 R50, -RZ, R57.reuse.H0_H0 ;  /* 0x20000039ff327230 */ /* 0x100fe20000004100 */
[-C--:B------:R-:W-:Y:S01]  /*76e0*/  IADD3 R103, PT, PT, R81, R116.reuse, RZ ;  /* 0x0000007451677210 */ /* 0x080fe20007ffe0ff */
[----:B------:R-:W-:Y:S01]  /*76f0*/  HADD2.F32 R52, -RZ, R57.H1_H1 ;  /* 0x30000039ff347230 */ /* 0x000fe20000004100 */
[----:B------:R-:W-:Y:S01]  /*7700*/  IADD3 R116, PT, PT, R80, R116, RZ ;  /* 0x0000007450747210 */ /* 0x000fe20007ffe0ff */
[--C-:B------:R-:W-:Y:S01]  /*7710*/  HADD2.F32 R53, -RZ, R58.reuse.H0_H0 ;  /* 0x2000003aff357230 */ /* 0x100fe20000004100 */
[----:B------:R-:W-:Y:S01]  /*7720*/  IADD3 R117, PT, PT, R96, R103, RZ ;  /* 0x0000006760757210 */ /* 0x000fe20007ffe0ff */
[----:B------:R-:W-:Y:S02]  /*7730*/  HADD2.F32 R54, -RZ, R58.H1_H1 ;  /* 0x3000003aff367230 */ /* 0x000fe40000004100 */
[--C-:B------:R-:W-:Y:S02]  /*7740*/  HADD2.F32 R55, -RZ, R59.reuse.H0_H0 ;  /* 0x2000003bff377230 */ /* 0x100fe40000004100 */
[----:B------:R-:W-:Y:S02]  /*7750*/  HADD2.F32 R56, -RZ, R59.H1_H1 ;  /* 0x3000003bff387230 */ /* 0x000fe40000004100 */
[C---:B------:R-:W-:Y:S01]  /*7760*/  FMUL R4, R38.reuse, R4 ;  /* 0x0000000426047220 */ /* 0x040fe20000400000 */
[C---:B------:R-:W-:Y:S01]  /*7770*/  FMUL R5, R38.reuse, R5 ;  /* 0x0000000526057220 */ /* 0x040fe20000400000 */
[C---:B------:R-:W-:Y:S01]  /*7780*/  FMUL R6, R38.reuse, R6 ;  /* 0x0000000626067220 */ /* 0x040fe20000400000 */
[C---:B------:R-:W-:Y:S01]  /*7790*/  FMUL R7, R38.reuse, R7 ;  /* 0x0000000726077220 */ /* 0x040fe20000400000 */
[C---:B------:R-:W-:Y:S01]  /*77a0*/  FFMA R4, R41.reuse, R40, R4 ;  /* 0x0000002829047223 */ /* 0x040fe20000000004 */
[C---:B------:R-:W-:Y:S01]  /*77b0*/  FFMA R5, R41.reuse, R42, R5 ;  /* 0x0000002a29057223 */ /* 0x040fe20000000005 */
[C---:B------:R-:W-:Y:S01]  /*77c0*/  FFMA R6, R41.reuse, R43, R6 ;  /* 0x0000002b29067223 */ /* 0x040fe20000000006 */
[----:B------:R-:W-:Y:S01]  /*77d0*/  FFMA R7, R41, R44, R7 ;  /* 0x0000002c29077223 */ /* 0x000fe20000000007 */
[C---:B------:R-:W-:Y:S01]  /*77e0*/  FMUL R8, R38.reuse, R8 ;  /* 0x0000000826087220 */ /* 0x040fe20000400000 */
[C---:B------:R-:W-:Y:S01]  /*77f0*/  FMUL R9, R38.reuse, R9 ;  /* 0x0000000926097220 */ /* 0x040fe20000400000 */
[----:B------:R-:W-:Y:S01]  /*7800*/  F2FP.F16.F32.PACK_AB R80, R5, R4 ;  /* 0x000000040550723e */ /* 0x000fe200000000ff */
[C---:B------:R-:W-:Y:S01]  /*7810*/  FMUL R10, R38.reuse, R10 ;  /* 0x0000000a260a7220 */ /* 0x040fe20000400000 */
[----:B------:R-:W-:Y:S01]  /*7820*/  F2FP.F16.F32.PACK_AB R81, R7, R6 ;  /* 0x000000060751723e */ /* 0x000fe200000000ff */
[C---:B------:R-:W-:Y:S01]  /*7830*/  FFMA R8, R41.reuse, R45, R8 ;  /* 0x0000002d29087223 */ /* 0x040fe20000000008 */
[C---:B------:R-:W-:Y:S01]  /*7840*/  FFMA R9, R41.reuse, R46, R9 ;  /* 0x0000002e29097223 */ /* 0x040fe20000000009 */
[----:B------:R-:W-:Y:S01]  /*7850*/  FFMA R10, R41, R47, R10 ;  /* 0x0000002f290a7223 */ /* 0x000fe2000000000a */
[C---:B------:R-:W-:Y:S01]  /*7860*/  FMUL R11, R38.reuse, R11 ;  /* 0x0000000b260b7220 */ /* 0x040fe20000400000 */
[C---:B------:R-:W-:Y:S01]  /*7870*/  FMUL R0, R38.reuse, R12 ;  /* 0x0000000c26007220 */ /* 0x040fe20000400000 */
[C---:B------:R-:W-:Y:S01]  /*7880*/  FMUL R2, R38.reuse, R13 ;  /* 0x0000000d26027220 */ /* 0x040fe20000400000 */
[----:B------:R-:W-:Y:S01]  /*7890*/  F2FP.F16.F32.PACK_AB R82, R9, R8 ;  /* 0x000000080952723e */ /* 0x000fe200000000ff */
[C---:B------:R-:W-:Y:S01]  /*78a0*/  FFMA R11, R41.reuse, R48, R11 ;  /* 0x00000030290b7223 */ /* 0x040fe2000000000b */
[C---:B------:R-:W-:Y:S01]  /*78b0*/  FFMA R0, R41.reuse, R49, R0 ;  /* 0x0000003129007223 */ /* 0x040fe20000000000 */
[C---:B------:R-:W-:Y:S01]  /*78c0*/  FFMA R2, R41.reuse, R51, R2 ;  /* 0x0000003329027223 */ /* 0x040fe20000000002 */
[C---:B------:R-:W-:Y:S01]  /*78d0*/  FMUL R3, R38.reuse, R14 ;  /* 0x0000000e26037220 */ /* 0x040fe20000400000 */
[C---:B------:R-:W-:Y:S01]  /*78e0*/  FMUL R15, R38.reuse, R15 ;  /* 0x0000000f260f7220 */ /* 0x040fe20000400000 */
[C---:B------:R-:W-:Y:S01]  /*78f0*/  FMUL R12, R38.reuse, R16 ;  /* 0x00000010260c7220 */ /* 0x040fe20000400000 */
[C---:B------:R-:W-:Y:S01]  /*7900*/  FMUL R13, R38.reuse, R17 ;  /* 0x00000011260d7220 */ /* 0x040fe20000400000 */
[C---:B------:R-:W-:Y:S01]  /*7910*/  FFMA R3, R41.reuse, R50, R3 ;  /* 0x0000003229037223 */ /* 0x040fe20000000003 */
[C---:B------:R-:W-:Y:S01]  /*7920*/  FMUL R14, R38.reuse, R18 ;  /* 0x00000012260e7220 */ /* 0x040fe20000400000 */
[----:B------:R-:W-:Y:S01]  /*7930*/  FFMA R15, R41, R52, R15 ;  /* 0x00000034290f7223 */ /* 0x000fe2000000000f */
[--C-:B------:R-:W-:Y:S02]  /*7940*/  HADD2.F32 R57, -RZ, R64.reuse.H0_H0 ;  /* 0x20000040ff397230 */ /* 0x100fe40000004100 */
[C---:B------:R-:W-:Y:S01]  /*7950*/  FMUL R19, R38.reuse, R19 ;  /* 0x0000001326137220 */ /* 0x040fe20000400000 */
[----:B------:R-:W-:Y:S01]  /*7960*/  F2FP.F16.F32.PACK_AB R83, R11, R10 ;  /* 0x0000000a0b53723e */ /* 0x000fe200000000ff */
[C---:B------:R-:W-:Y:S01]  /*7970*/  FFMA R12, R41.reuse, R53, R12 ;  /* 0x00000035290c7223 */ /* 0x040fe2000000000c */
[----:B------:R-:W-:Y:S02]  /*7980*/  HADD2.F32 R58, -RZ, R64.H1_H1 ;  /* 0x30000040ff3a7230 */ /* 0x000fe40000004100 */
[C---:B------:R-:W-:Y:S01]  /*7990*/  FMUL R16, R38.reuse, R20 ;  /* 0x0000001426107220 */ /* 0x040fe20000400000 */
[C---:B------:R-:W-:Y:S01]  /*79a0*/  FFMA R13, R41.reuse, R54, R13 ;  /* 0x00000036290d7223 */ /* 0x040fe2000000000d */
[----:B------:R1:W-:Y:S01]  /*79b0*/  STS.128 [R97+UR4], R80 ;  /* 0x0000005061007988 */ /* 0x0003e20008000c04 */
[--C-:B------:R-:W-:Y:S02]  /*79c0*/  HADD2.F32 R59, -RZ, R65.reuse.H0_H0 ;  /* 0x20000041ff3b7230 */ /* 0x100fe40000004100 */
[C---:B------:R-:W-:Y:S01]  /*79d0*/  FMUL R17, R38.reuse, R21 ;  /* 0x0000001526117220 */ /* 0x040fe20000400000 */
[C---:B------:R-:W-:Y:S01]  /*79e0*/  FFMA R14, R41.reuse, R55, R14 ;  /* 0x00000037290e7223 */ /* 0x040fe2000000000e */
[----:B------:R-:W-:Y:S02]  /*79f0*/  HADD2.F32 R60, -RZ, R65.H1_H1 ;  /* 0x30000041ff3c7230 */ /* 0x000fe40000004100 */
[C---:B------:R-:W-:Y:S01]  /*7a00*/  FMUL R18, R38.reuse, R22 ;  /* 0x0000001626127220 */ /* 0x040fe20000400000 */
[C---:B------:R-:W-:Y:S01]  /*7a10*/  FFMA R19, R41.reuse, R56, R19 ;  /* 0x0000003829137223 */ /* 0x040fe20000000013 */
        /* <DEDUP_REMOVED lines=13> */
[----:B------:R-:W-:Y:S01]  /*7af0*/  FMUL R27, R38, R27 ;  /* 0x0000001b261b7220 */ /* 0x000fe20000400000 */
[----:B------:R-:W-:Y:S01]  /*7b00*/  F2FP.F16.F32.PACK_AB R104, R2, R0 ;  /* 0x000000000268723e */ /* 0x000fe200000000ff */
[----:B------:R-:W-:Y:S01]  /*7b10*/  FFMA R20, R41, R61, R20 ;  /* 0x0000003d29147223 */ /* 0x000fe20000000014 */
[----:B------:R-:W-:Y:S01]  /*7b20*/  F2FP.F16.F32.PACK_AB R105, R15, R3 ;  /* 0x000000030f69723e */ /* 0x000fe200000000ff */
[----:B------:R-:W-:Y:S01]  /*7b30*/  HADD2.F32 R66, -RZ, R72.H1_H1 ;  /* 0x30000048ff427230 */ /* 0x000fe20000004100 */
[----:B------:R-:W-:Y:S01]  /*7b40*/  F2FP.F16.F32.PACK_AB R106, R13, R12 ;  /* 0x0000000c0d6a723e */ /* 0x000fe200000000ff */
[C---:B------:R-:W-:Y:S01]  /*7b50*/  FMUL R24, R38.reuse, R28 ;  /* 0x0000001c26187220 */ /* 0x040fe20000400000 */
[----:B------:R-:W-:Y:S01]  /*7b60*/  F2FP.F16.F32.PACK_AB R107, R19, R14 ;  /* 0x0000000e136b723e */ /* 0x000fe200000000ff */
[C---:B------:R-:W-:Y:S01]  /*7b70*/  FFMA R21, R41.reuse, R62, R21 ;  /* 0x0000003e29157223 */ /* 0x040fe20000000015 */
[--C-:B------:R-:W-:Y:S02]  /*7b80*/  HADD2.F32 R67, -RZ, R73.reuse.H0_H0 ;  /* 0x20000049ff437230 */ /* 0x100fe40000004100 */
[C---:B------:R-:W-:Y:S01]  /*7b90*/  FMUL R25, R38.reuse, R29 ;  /* 0x0000001d26197220 */ /* 0x040fe20000400000 */
[C---:B------:R-:W-:Y:S01]  /*7ba0*/  FFMA R22, R41.reuse, R63, R22 ;  /* 0x0000003f29167223 */ /* 0x040fe20000000016 */
[----:B------:R1:W-:Y:S01]  /*7bb0*/  STS.128 [R103+0x10], R104 ;  /* 0x0000106867007388 */ /* 0x0003e20000000c00 */
        /* <DEDUP_REMOVED lines=35> */
[----:B--2---:R-:W2:Y:S02]  /*7df0*/  FENCE.VIEW.ASYNC.S ;  /* 0x00000000000073c6 */ /* 0x004ea40000000000 */
[----:B--2---:R-:W-:Y:S06]  /*7e00*/  BAR.SYNC.DEFER_BLOCKING 0x1, 0x80 ;  /* 0x0042000000007b1d */ /* 0x004fec0000010000 */
[----:B------:R-:W-:Y:S05]  /*7e10*/  @P0 BRA `(.L_x_125) ;  /* 0x0000000000240947 */ /* 0x000fea0003800000 */
[----:B------:R-:W2:Y:S01]  /*7e20*/  LDCU.64 UR10, c[0x0][0x348] ;  /* 0x00006900ff0a77ac */ /* 0x000ea20008000a00 */
[----:B------:R-:W-:Y:S02]  /*7e30*/  UIADD3 UR9, UPT, UPT, UR49, 0x20, URZ ;  /* 0x0000002031097890 */ /* 0x000fe4000fffe0ff */
[----:B------:R-:W-:Y:S02]  /*7e40*/  UIADD3 UR8, UPT, UPT, UR47, 0x200, UR4 ;  /* 0x000002002f087890 */ /* 0x000fe4000fffe004 */
[----:B--2---:R-:W-:Y:S03]  /*7e50*/  UIADD3 UR6, UP0, UPT, UR10, 0x680, URZ ;  /* 0x000006800a067890 */ /* 0x004fe6000ff1e0ff */
[----:B------:R-:W-:Y:S01]  /*7e60*/  UMOV UR10, UR50 ;  /* 0x00000032000a7c82 */ /* 0x000fe20008000000 */
[----:B------:R-:W-:Y:S03]  /*7e70*/  UIADD3.X UR7, UPT, UPT, URZ, UR11, URZ, UP0, !UPT ;  /* 0x0000000bff077290 */ /* 0x000fe600087fe4ff */
[----:B------:R-:W-:Y:S06]  /*7e80*/  UMOV UR11, UR36 ;  /* 0x00000024000b7c82 */ /* 0x000fec0008000000 */
[----:B------:R2:W-:Y:S02]  /*7e90*/  UTMASTG.3D [UR8], [UR6] ;  /* 0x00000008060073b5 */ /* 0x0005e40008010000 */
[----:B--2---:R0:W-:Y:S02]  /*7ea0*/  UTMACMDFLUSH ;  /* 0x00000000000079b7 */ /* 0x0041e40000000000 */
.L_x_125:
[----:B------:R-:W-:Y:S05]  /*7eb0*/  BSYNC.RECONVERGENT B0 ;  /* 0x0000000000007941 */ /* 0x000fea0003800200 */
.L_x_124:
[----:B------:R-:W-:Y:S01]  /*7ec0*/  UIADD3 UR4, UPT, UPT, UR45, 0x1, URZ ;  /* 0x000000012d047890 */ /* 0x000fe2000fffe0ff */
[----:B------:R-:W-:Y:S03]  /*7ed0*/  BSSY.RECONVERGENT B0, `(.L_x_126) ;  /* 0x0000008000007945 */ /* 0x000fe60003800200 */
[----:B------:R-:W-:Y:S04]  /*7ee0*/  UISETP.NE.AND UP0, UPT, UR4, 0x3, UPT ;  /* 0x000000030400788c */ /* 0x000fe8000bf05270 */
[----:B------:R-:W-:Y:S02]  /*7ef0*/  UISETP.EQ.XOR UP1, UPT, UR44, 0x3, !UP0 ;  /* 0x000000032c00788c */ /* 0x000fe4000c722a70 */
[----:B------:R-:W-:Y:S02]  /*7f00*/  USEL UR46, UR4, URZ, UP0 ;  /* 0x000000ff042e7287 */ /* 0x000fe40008000000 */
[----:B------:R-:W-:Y:S04]  /*7f10*/  USEL UR5, URZ, 0x1, !UP1 ;  /* 0x00000001ff057887 */ /* 0x000fe8000c800000 */
[----:B------:R-:W-:Y:S01]  /*7f20*/  ULOP3.LUT UR54, UR54, UR5, URZ, 0x3c, !UPT ;  /* 0x0000000536367292 */ /* 0x000fe2000f8e3cff */
[----:B------:R-:W-:Y:S11]  /*7f30*/  @P0 BRA `(.L_x_127) ;  /* 0x0000000000040947 */ /* 0x000ff60003800000 */
[----:B------:R-:W-:Y:S04]  /*7f40*/  DEPBAR.LE SB0, 0x1 ;  /* 0x000080400000791a */ /* 0x000fe80000000000 */
.L_x_127:
[----:B------:R-:W-:Y:S05]  /*7f50*/  BSYNC.RECONVERGENT B0 ;  /* 0x0000000000007941 */ /* 0x000fea0003800200 */
.L_x_126:
[----:B------:R-:W-:Y:S01]  /*7f60*/  BAR.SYNC.DEFER_BLOCKING 0x1, 0x80 ;  /* 0x0042000000007b1d */ /* 0x000fe20000010000 */
[----:B------:R-:W-:Y:S01]  /*7f70*/  UISETP.NE.AND UP0, UPT, UR53, -0x2, UPT ;  /* 0xfffffffe3500788c */ /* 0x000fe2000bf05270 */
[----:B------:R-:W-:Y:S08]  /*7f80*/  IADD3 R0, PT, PT, R36, 0x1, RZ ;  /* 0x0000000124007810 */ /* 0x000ff00007ffe0ff */
[----:B------:R-:W-:Y:S05]  /*7f90*/  BRA.U !UP0, `(.L_x_128) ;  /* 0x0000000108287547 */ /* 0x000fea000b800000 */
[----:B------:R-:W2:Y:S01]  /*7fa0*/  S2R R2, SR_CgaCtaId ;  /* 0x0000000000027919 */ /* 0x000ea20000008800 */
[----:B------:R-:W-:Y:S01]  /*7fb0*/  ISETP.NE.AND P0, PT, R102, RZ, PT ;  /* 0x000000ff6600720c */ /* 0x000fe20003f05270 */
[----:B------:R-:W-:Y:S01]  /*7fc0*/  IMAD.U32 R3, RZ, RZ, UR52 ;  /* 0x00000034ff037e24 */ /* 0x000fe2000f8e00ff */
[----:B------:R-:W-:Y:S04]  /*7fd0*/  UIADD3 UR4, UPT, UPT, UR52, 0x1, URZ ;  /* 0x0000000134047890 */ /* 0x000fe8000fffe0ff */
[----:B------:R-:W-:Y:S04]  /*7fe0*/  UISETP.NE.AND UP0, UPT, UR4, 0x3, UPT ;  /* 0x000000030400788c */ /* 0x000fe8000bf05270 */
[----:B------:R-:W-:Y:S03]  /*7ff0*/  USEL UR52, UR4, URZ, UP0 ;  /* 0x000000ff04347287 */ /* 0x000fe60008000000 */
[----:B------:R-:W-:Y:S05]  /*8000*/  @P0 LEA R3, R3, UR47, 0x3 ;  /* 0x0000002f03030c11 */ /* 0x000fea000f8e18ff */
[----:B------:R-:W-:Y:S05]  /*8010*/  @P0 VIADD R3, R3, 0x68 ;  /* 0x0000006803030836 */ /* 0x000fea0000000000 */
[----:B--2---:R-:W-:Y:S04]  /*8020*/  @P0 PRMT R2, R2, 0x654, R3 ;  /* 0x0000065402020816 */ /* 0x004fe80000000003 */
[----:B------:R2:W-:Y:S03]  /*8030*/  @P0 SYNCS.ARRIVE.TRANS64.RED.A1T0 RZ, [R2+URZ], RZ ;  /* 0x000000ff02ff09a7 */ /* 0x0005e600081004ff */
.L_x_128:
[----:B------:R-:W-:Y:S01]  /*8040*/  R2UR UR6, R101 ;  /* 0x00000000650672ca */ /* 0x000fe200000e0000 */
[----:B------:R-:W-:Y:S01]  /*8050*/  UIADD3 UR53, UPT, UPT, UR53, 0x2, URZ ;  /* 0x0000000235357890 */ /* 0x000fe2000fffe0ff */
[----:B------:R-:W-:Y:S01]  /*8060*/  R2UR UR5, R86 ;  /* 0x00000000560572ca */ /* 0x000fe200000e0000 */
[----:B------:R-:W-:Y:S01]  /*8070*/  UMOV UR36, UR63 ;  /* 0x0000003f00247c82 */ /* 0x000fe20008000000 */
[----:B------:R-:W-:Y:S02]  /*8080*/  R2UR UR4, R87 ;  /* 0x00000000570472ca */ /* 0x000fe400000e0000 */
[----:B------:R-:W-:Y:S02]  /*8090*/  ISETP.NE.AND P0, PT, R91, 0x2, PT ;  /* 0x000000025b00780c */ /* 0x000fe40003f05270 */
[----:B------:R-:W-:Y:S02]  /*80a0*/  ISETP.NE.AND P1, PT, R0, 0x4, PT ;  /* 0x000000040000780c */ /* 0x000fe40003f25270 */
[----:B------:R-:W-:Y:S02]  /*80b0*/  SEL R3, RZ, 0x1, P0 ;  /* 0x00000001ff037807 */ /* 0x000fe40000000000 */
[----:B--2---:R-:W-:Y:S01]  /*80c0*/  SEL R2, RZ, 0x1, P1 ;  /* 0x00000001ff027807 */ /* 0x004fe20000800000 */
[----:B------:R-:W-:Y:S01]  /*80d0*/  UISETP.NE.AND UP0, UPT, UR6, URZ, UPT ;  /* 0x000000ff0600728c */ /* 0x000fe2000bf05270 */
[----:B------:R-:W-:Y:S01]  /*80e0*/  LOP3.LUT R94, R94, R3, RZ, 0x3c, !PT ;  /* 0x000000035e5e7212 */ /* 0x000fe200078e3cff */
[----:B------:R-:W-:Y:S01]  /*80f0*/  UIADD3 UR32, UPT, UPT, UR37, UR5, URZ ;  /* 0x0000000525207290 */ /* 0x000fe2000fffe0ff */
[----:B------:R-:W-:Y:S01]  /*8100*/  LOP3.LUT R95, R95, R2, RZ, 0x3c, !PT ;  /* 0x000000025f5f7212 */ /* 0x000fe200078e3cff */
[----:B------:R-:W-:Y:S01]  /*8110*/  UIADD3 UR25, UPT, UPT, UR38, UR4, URZ ;  /* 0x0000000426197290 */ /* 0x000fe2000fffe0ff */
[----:B------:R-:W-:Y:S02]  /*8120*/  SEL R91, R91, RZ, P0 ;  /* 0x000000ff5b5b7207 */ /* 0x000fe40000000000 */
[----:B------:R-:W-:Y:S02]  /*8130*/  SEL R36, R0, RZ, P1 ;  /* 0x000000ff00247207 */ /* 0x000fe40000800000 */
[----:B------:R-:W-:Y:S07]  /*8140*/  BRA.U UP0, `(.L_x_129) ;  /* 0xffffffd500887547 */ /* 0x000fee000b83ffff */
[----:B------:R-:W-:-:S13]  /*8150*/  R2UR UR4, R88 ;  /* 0x00000000580472ca */ /* 0x000fda00000e0000 */
[----:B------:R-:W-:-:S09]  /*8160*/  UISETP.NE.AND UP0, UPT, UR4, URZ, UPT ;  /* 0x000000ff0400728c */ /* 0x000fd2000bf05270 */
[----:B------:R-:W-:Y:S05]  /*8170*/  BRA.U !UP0, `(.L_x_130) ;  /* 0x0000000108487547 */ /* 0x000fea000b800000 */
[----:B------:R-:W2:Y:S02]  /*8180*/  LDCU.64 UR4, c[0x0][0x890] ;  /* 0x00011200ff0477ac */ /* 0x000ea40008000a00 */
[----:B--2---:R-:W-:-:S04]  /*8190*/  UISETP.NE.U32.AND UP0, UPT, UR4, URZ, UPT ;  /* 0x000000ff0400728c */ /* 0x004fc8000bf05070 */
[----:B------:R-:W-:-:S09]  /*81a0*/  UISETP.NE.AND.EX UP0, UPT, UR5, URZ, UPT, UP0 ;  /* 0x000000ff0500728c */ /* 0x000fd2000bf05300 */
[----:B------:R-:W-:Y:S05]  /*81b0*/  BRA.U UP0, `(.L_x_131) ;  /* 0x00000001000c7547 */ /* 0x000fea000b800000 */
[----:B------:R-:W-:-:S13]  /*81c0*/  FSETP.NEU.AND P0, PT, R41, RZ, PT ;  /* 0x000000ff2900720b */ /* 0x000fda0003f0d000 */
[----:B------:R-:W-:Y:S05]  /*81d0*/  @!P0 EXIT ;  /* 0x000000000000894d */ /* 0x000fea0003800000 */
[----:B------:R-:W-:Y:S05]  /*81e0*/  BRA `(.L_x_130) ;  /* 0x00000000002c7947 */ /* 0x000fea0003800000 */
.L_x_131:
[----:B------:R-:W-:Y:S01]  /*81f0*/  ISETP.NE.AND P0, PT, R90, RZ, PT ;  /* 0x000000ff5a00720c */ /* 0x000fe20003f05270 */
[----:B------:R-:W-:-:S12]  /*8200*/  BSSY.RECONVERGENT B0, `(.L_x_130) ;  /* 0x0000009000007945 */ /* 0x000fd80003800200 */
[----:B------:R-:W-:Y:S05]  /*8210*/  @P0 BRA `(.L_x_132) ;  /* 0x0000000000140947 */ /* 0x000fea0003800000 */
[----:B------:R-:W2:Y:S02]  /*8220*/  LDCU.64 UR4, c[0x0][0x888] ;  /* 0x00011100ff0477ac */ /* 0x000ea40008000a00 */
[----:B--2---:R-:W-:-:S04]  /*8230*/  ISETP.NE.U32.AND P0, PT, RZ, UR4, PT ;  /* 0x00000004ff007c0c */ /* 0x004fc8000bf05070 */
[----:B------:R-:W-:-:S13]  /*8240*/  ISETP.NE.AND.EX P0, PT, RZ, UR5, PT, P0 ;  /* 0x00000005ff007c0c */ /* 0x000fda000bf05300 */
[----:B------:R-:W-:Y:S05]  /*8250*/  @!P0 EXIT ;  /* 0x000000000000894d */ /* 0x000fea0003800000 */
[----:B------:R-:W-:Y:S05]  /*8260*/  BRA `(.L_x_133) ;  /* 0x0000000000087947 */ /* 0x000fea0003800000 */
.L_x_132:
[----:B------:R-:W-:-:S13]  /*8270*/  FSETP.NEU.AND P0, PT, R41, RZ, PT ;  /* 0x000000ff2900720b */ /* 0x000fda0003f0d000 */
[----:B------:R-:W-:Y:S05]  /*8280*/  @!P0 EXIT ;  /* 0x000000000000894d */ /* 0x000fea0003800000 */
.L_x_133:
[----:B------:R-:W-:Y:S05]  /*8290*/  BSYNC.RECONVERGENT B0 ;  /* 0x0000000000007941 */ /* 0x000fea0003800200 */
.L_x_130:
[----:B------:R-:W2:Y:S01]  /*82a0*/  S2UR UR5, SR_CgaCtaId ;  /* 0x00000000000579c3 */ /* 0x000ea20000008800 */
[----:B------:R-:W-:Y:S01]  /*82b0*/  ULEA UR4, UR52, UR47, 0x3 ;  /* 0x0000002f34047291 */ /* 0x000fe2000f8e18ff */
[----:B------:R-:W-:-:S04]  /*82c0*/  DEPBAR.LE SB0, 0x0 ;  /* 0x000080000000791a */ /* 0x000fc80000000000 */
[----:B------:R-:W-:-:S04]  /*82d0*/  UIADD3 UR4, UPT, UPT, UR4, 0x68, URZ ;  /* 0x0000006804047890 */ /* 0x000fc8000fffe0ff */
[----:B--2---:R-:W-:-:S09]  /*82e0*/  UPRMT UR4, UR5, 0x654, UR4 ;  /* 0x0000065405047896 */ /* 0x004fd20008000004 */
[----:B------:R-:W-:Y:S01]  /*82f0*/  SYNCS.ARRIVE.TRANS64.RED.A1T0 RZ, [UR4], RZ ;  /* 0x000000ffffff79a7 */ /* 0x000fe20008100404 */
[----:B------:R-:W-:Y:S05]  /*8300*/  EXIT ;  /* 0x000000000000794d */ /* 0x000fea0003800000 */
.L_x_24:
[----:B-1----:R1:W2:Y:S02]  /*8310*/  SYNCS.PHASECHK.TRANS64.TRYWAIT P0, [R0+URZ+0x100], R3 ;  /* 0x00010003000075a7 */ /* 0x0022a400080011ff */
[----:B--2---:R-:W-:Y:S05]  /*8320*/  @!P0 NANOSLEEP.SYNCS 0x989680 ;  /* 0x009896800000895d */ /* 0x004fea0003900000 */
[----:B------:R-:W2:Y:S02]  /*8330*/  @!P0 SYNCS.PHASECHK.TRANS64 P0, [R0+URZ+0x100], R3 ;  /* 0x00010003000085a7 */ /* 0x000ea400080010ff */
[----:B--2---:R-:W-:Y:S05]  /*8340*/  @!P0 BRA `(.L_x_24) ;  /* 0xfffffffc00f08947 */ /* 0x004fea000383ffff */
[----:B------:R-:W-:Y:S05]  /*8350*/  BRA `(.L_x_134) ;  /* 0xffffff9400e87947 */ /* 0x000fea000383ffff */
.L_x_27:
[----:B-1----:R-:W-:-:S07]  /*8360*/  MOV R0, UR33 ;  /* 0x0000002100007c02 */ /* 0x002fce0008000f00 */
.L_x_135:
[----:B-1----:R1:W2:Y:S02]  /*8370*/  SYNCS.PHASECHK.TRANS64.TRYWAIT P0, [R0+URZ+0x28], R3 ;  /* 0x00002803000075a7 */ /* 0x0022a400080011ff */
[----:B--2---:R-:W-:Y:S05]  /*8380*/  @!P0 NANOSLEEP.SYNCS 0x989680 ;  /* 0x009896800000895d */ /* 0x004fea0003900000 */
[----:B------:R-:W2:Y:S02]  /*8390*/  @!P0 SYNCS.PHASECHK.TRANS64 P0, [R0+URZ+0x28], R3 ;  /* 0x00002803000085a7 */ /* 0x000ea400080010ff */
[----:B--2---:R-:W-:Y:S05]  /*83a0*/  @!P0 BRA `(.L_x_135) ;  /* 0xfffffffc00f08947 */ /* 0x004fea000383ffff */
[----:B------:R-:W-:Y:S05]  /*83b0*/  BRA `(.L_x_26) ;  /* 0xffffff9800387947 */ /* 0x000fea000383ffff */
.L_x_34:
[----:B-1----:R-:W-:-:S07]  /*83c0*/  MOV R0, UR17 ;  /* 0x0000001100007c02 */ /* 0x002fce0008000f00 */
.L_x_136:
[----:B-1----:R1:W2:Y:S02]  /*83d0*/  SYNCS.PHASECHK.TRANS64.TRYWAIT P0, [R0+URZ+0x28], R3 ;  /* 0x00002803000075a7 */ /* 0x0022a400080011ff */
[----:B--2---:R-:W-:Y:S05]  /*83e0*/  @!P0 NANOSLEEP.SYNCS 0x989680 ;  /* 0x009896800000895d */ /* 0x004fea0003900000 */
[----:B------:R-:W2:Y:S02]  /*83f0*/  @!P0 SYNCS.PHASECHK.TRANS64 P0, [R0+URZ+0x28], R3 ;  /* 0x00002803000085a7 */ /* 0x000ea400080010ff */
[----:B--2---:R-:W-:Y:S05]  /*8400*/  @!P0 BRA `(.L_x_136) ;  /* 0xfffffffc00f08947 */ /* 0x004fea000383ffff */
[----:B------:R-:W-:Y:S05]  /*8410*/  BRA `(.L_x_33) ;  /* 0xffffff9800fc7947 */ /* 0x000fea000383ffff */
.L_x_39:
[----:B-1----:R1:W2:Y:S02]  /*8420*/  SYNCS.PHASECHK.TRANS64.TRYWAIT P0, [R3+URZ+0x90], R0 ;  /* 0x00009000030075a7 */ /* 0x0022a400080011ff */
[----:B--2---:R-:W-:Y:S05]  /*8430*/  @!P0 NANOSLEEP.SYNCS 0x989680 ;  /* 0x009896800000895d */ /* 0x004fea0003900000 */
[----:B------:R-:W2:Y:S02]  /*8440*/  @!P0 SYNCS.PHASECHK.TRANS64 P0, [R3+URZ+0x90], R0 ;  /* 0x00009000030085a7 */ /* 0x000ea400080010ff */
[----:B--2---:R-:W-:Y:S05]  /*8450*/  @!P0 BRA `(.L_x_39) ;  /* 0xfffffffc00f08947 */ /* 0x004fea000383ffff */
[----:B------:R-:W-:Y:S05]  /*8460*/  BRA `(.L_x_137) ;  /* 0xffffff9c00a07947 */ /* 0x000fea000383ffff */
.L_x_43:
[----:B-1----:R-:W-:-:S07]  /*8470*/  MOV R0, UR4 ;  /* 0x0000000400007c02 */ /* 0x002fce0008000f00 */
.L_x_138:
[----:B-1----:R1:W2:Y:S02]  /*8480*/  SYNCS.PHASECHK.TRANS64.TRYWAIT P0, [R0+URZ], R3 ;  /* 0x00000003000075a7 */ /* 0x0022a400080011ff */
[----:B--2---:R-:W-:Y:S05]  /*8490*/  @!P0 NANOSLEEP.SYNCS 0x989680 ;  /* 0x009896800000895d */ /* 0x004fea0003900000 */
[----:B------:R-:W2:Y:S02]  /*84a0*/  @!P0 SYNCS.PHASECHK.TRANS64 P0, [R0+URZ], R3 ;  /* 0x00000003000085a7 */ /* 0x000ea400080010ff */
[----:B--2---:R-:W-:Y:S05]  /*84b0*/  @!P0 BRA `(.L_x_138) ;  /* 0xfffffffc00f08947 */ /* 0x004fea000383ffff */
[----:B------:R-:W-:Y:S05]  /*84c0*/  BRA `(.L_x_139) ;  /* 0xffffffa4004c7947 */ /* 0x000fea000383ffff */
.L_x_44:
[----:B------:R-:W-:-:S07]  /*84d0*/  MOV R0, UR5 ;  /* 0x0000000500007c02 */ /* 0x000fce0008000f00 */
.L_x_140:
[----:B-1----:R1:W2:Y:S02]  /*84e0*/  SYNCS.PHASECHK.TRANS64.TRYWAIT P0, [R0+URZ], R3 ;  /* 0x00000003000075a7 */ /* 0x0022a400080011ff */
[----:B--2---:R-:W-:Y:S05]  /*84f0*/  @!P0 NANOSLEEP.SYNCS 0x989680 ;  /* 0x009896800000895d */ /* 0x004fea0003900000 */
[----:B------:R-:W2:Y:S02]  /*8500*/  @!P0 SYNCS.PHASECHK.TRANS64 P0, [R0+URZ], R3 ;  /* 0x00000003000085a7 */ /* 0x000ea400080010ff */
[----:B--2---:R-:W-:Y:S05]  /*8510*/  @!P0 BRA `(.L_x_140) ;  /* 0xfffffffc00f08947 */ /* 0x004fea000383ffff */
[----:B------:R-:W-:Y:S05]  /*8520*/  BRA `(.L_x_141) ;  /* 0xffffffa400587947 */ /* 0x000fea000383ffff */
.L_x_45:
[----:B------:R-:W-:-:S07]  /*8530*/  MOV R0, UR5 ;  /* 0x0000000500007c02 */ /* 0x000fce0008000f00 */
.L_x_142:
[----:B-1----:R1:W2:Y:S02]  /*8540*/  SYNCS.PHASECHK.TRANS64.TRYWAIT P0, [R0+URZ], R3 ;  /* 0x00000003000075a7 */ /* 0x0022a400080011ff */
[----:B--2---:R-:W-:Y:S05]  /*8550*/  @!P0 NANOSLEEP.SYNCS 0x989680 ;  /* 0x009896800000895d */ /* 0x004fea0003900000 */
[----:B------:R-:W2:Y:S02]  /*8560*/  @!P0 SYNCS.PHASECHK.TRANS64 P0, [R0+URZ], R3 ;  /* 0x00000003000085a7 */ /* 0x000ea400080010ff */
[----:B--2---:R-:W-:Y:S05]  /*8570*/  @!P0 BRA `(.L_x_142) ;  /* 0xfffffffc00f08947 */ /* 0x004fea000383ffff */
[----:B------:R-:W-:Y:S05]  /*8580*/  BRA `(.L_x_143) ;  /* 0xffffffa400647947 */ /* 0x000fea000383ffff */
.L_x_46:
[----:B------:R-:W-:-:S07]  /*8590*/  MOV R0, UR5 ;  /* 0x0000000500007c02 */ /* 0x000fce0008000f00 */
.L_x_144:
[----:B-1----:R1:W2:Y:S02]  /*85a0*/  SYNCS.PHASECHK.TRANS64.TRYWAIT P0, [R0+URZ], R3 ;  /* 0x00000003000075a7 */ /* 0x0022a400080011ff */
[----:B--2---:R-:W-:Y:S05]  /*85b0*/  @!P0 NANOSLEEP.SYNCS 0x989680 ;  /* 0x009896800000895d */ /* 0x004fea0003900000 */
[----:B------:R-:W2:Y:S02]  /*85c0*/  @!P0 SYNCS.PHASECHK.TRANS64 P0, [R0+URZ], R3 ;  /* 0x00000003000085a7 */ /* 0x000ea400080010ff */
[----:B--2---:R-:W-:Y:S05]  /*85d0*/  @!P0 BRA `(.L_x_144) ;  /* 0xfffffffc00f08947 */ /* 0x004fea000383ffff */
[----:B------:R-:W-:Y:S05]  /*85e0*/  BRA `(.L_x_145) ;  /* 0xffffffa400707947 */ /* 0x000fea000383ffff */
.L_x_49:
[----:B-1----:R1:W2:Y:S02]  /*85f0*/  SYNCS.PHASECHK.TRANS64.TRYWAIT P0, [R0+URZ+0xf0], R5 ;  /* 0x0000f005000075a7 */ /* 0x0022a400080011ff */
[----:B--2---:R-:W-:Y:S05]  /*8600*/  @!P0 NANOSLEEP.SYNCS 0x989680 ;  /* 0x009896800000895d */ /* 0x004fea0003900000 */
[----:B------:R-:W2:Y:S02]  /*8610*/  @!P0 SYNCS.PHASECHK.TRANS64 P0, [R0+URZ+0xf0], R5 ;  /* 0x0000f005000085a7 */ /* 0x000ea400080010ff */
[----:B--2---:R-:W-:Y:S05]  /*8620*/  @!P0 BRA `(.L_x_49) ;  /* 0xfffffffc00f08947 */ /* 0x004fea000383ffff */
[----:B------:R-:W-:Y:S05]  /*8630*/  BRA `(.L_x_146) ;  /* 0xffffffa400d47947 */ /* 0x000fea000383ffff */
.L_x_50:
[----:B------:R-:W-:-:S07]  /*8640*/  MOV R0, UR4 ;  /* 0x0000000400007c02 */ /* 0x000fce0008000f00 */
.L_x_147:
[----:B-1----:R1:W2:Y:S02]  /*8650*/  SYNCS.PHASECHK.TRANS64.TRYWAIT P0, [R0+URZ+0xa0], R7 ;  /* 0x0000a007000075a7 */ /* 0x0022a400080011ff */
[----:B--2---:R-:W-:Y:S05]  /*8660*/  @!P0 NANOSLEEP.SYNCS 0x989680 ;  /* 0x009896800000895d */ /* 0x004fea0003900000 */
[----:B------:R-:W2:Y:S02]  /*8670*/  @!P0 SYNCS.PHASECHK.TRANS64 P0, [R0+URZ+0xa0], R7 ;  /* 0x0000a007000085a7 */ /* 0x000ea400080010ff */
[----:B--2---:R-:W-:Y:S05]  /*8680*/  @!P0 BRA `(.L_x_147) ;  /* 0xfffffffc00f08947 */ /* 0x004fea000383ffff */
[----:B------:R-:W-:Y:S05]  /*8690*/  BRA `(.L_x_148) ;  /* 0xffffffa400e47947 */ /* 0x000fea000383ffff */
.L_x_51:
[----:B-1----:R1:W2:Y:S02]  /*86a0*/  SYNCS.PHASECHK.TRANS64.TRYWAIT P1, [R0+URZ+0x90], R5 ;  /* 0x00009005000075a7 */ /* 0x0022a400080211ff */
[----:B--2---:R-:W-:Y:S05]  /*86b0*/  @!P1 NANOSLEEP.SYNCS 0x989680 ;  /* 0x009896800000995d */ /* 0x004fea0003900000 */
[----:B------:R-:W2:Y:S02]  /*86c0*/  @!P1 SYNCS.PHASECHK.TRANS64 P1, [R0+URZ+0x90], R5 ;  /* 0x00009005000095a7 */ /* 0x000ea400080210ff */
[----:B--2---:R-:W-:Y:S05]  /*86d0*/  @!P1 BRA `(.L_x_51) ;  /* 0xfffffffc00f09947 */ /* 0x004fea000383ffff */
[----:B------:R-:W-:Y:S05]  /*86e0*/  BRA `(.L_x_149) ;  /* 0xffffffa800147947 */ /* 0x000fea000383ffff */
.L_x_54:
[----:B------:R-:W-:-:S07]  /*86f0*/  MOV R0, UR4 ;  /* 0x0000000400007c02 */ /* 0x000fce0008000f00 */
.L_x_150:
[----:B-1----:R1:W2:Y:S02]  /*8700*/  SYNCS.PHASECHK.TRANS64.TRYWAIT P0, [R0+URZ+0xa0], R3 ;  /* 0x0000a003000075a7 */ /* 0x0022a400080011ff */
[----:B--2---:R-:W-:Y:S05]  /*8710*/  @!P0 NANOSLEEP.SYNCS 0x989680 ;  /* 0x009896800000895d */ /* 0x004fea0003900000 */
[----:B------:R-:W2:Y:S02]  /*8720*/  @!P0 SYNCS.PHASECHK.TRANS64 P0, [R0+URZ+0xa0], R3 ;  /* 0x0000a003000085a7 */ /* 0x000ea400080010ff */
[----:B--2---:R-:W-:Y:S05]  /*8730*/  @!P0 BRA `(.L_x_150) ;  /* 0xfffffffc00f08947 */ /* 0x004fea000383ffff */
[----:B------:R-:W-:Y:S05]  /*8740*/  BRA `(.L_x_53) ;  /* 0xffffffa800687947 */ /* 0x000fea000383ffff */
.L_x_63:
[----:B-1----:R-:W-:-:S04]  /*8750*/  MOV R5, UR5 ;  /* 0x0000000500057c02 */ /* 0x002fc80008000f00 */
[----:B------:R1:W2:Y:S03]  /*8760*/  SYNCS.PHASECHK.TRANS64.TRYWAIT P0, [R5+URZ+0x8], R6 ;  /* 0x00000806050075a7 */ /* 0x0002a600080011ff */
[----:B--2---:R-:W-:Y:S05]  /*8770*/  @!P0 NANOSLEEP.SYNCS 0x989680 ;  /* 0x009896800000895d */ /* 0x004fea0003900000 */
[----:B------:R-:W2:Y:S02]  /*8780*/  @!P0 SYNCS.PHASECHK.TRANS64 P0, [R5+URZ+0x8], R6 ;  /* 0x00000806050085a7 */ /* 0x000ea400080010ff */
[----:B--2---:R-:W-:Y:S05]  /*8790*/  @!P0 BRA `(.L_x_63) ;  /* 0xfffffffc00ec8947 */ /* 0x004fea000383ffff */
[----:B------:R-:W-:Y:S05]  /*87a0*/  BRA `(.L_x_62) ;  /* 0xffffffac00207947 */ /* 0x000fea000383ffff */
.L_x_65:
[----:B------:R-:W-:Y:S01]  /*87b0*/  BSSY B0, `(.L_x_151) ;  /* 0x0000006000007945 */ /* 0x000fe20003800000 */
[----:B------:R-:W-:-:S07]  /*87c0*/  MOV R15, 0xffffffff ;  /* 0xffffffff000f7802 */ /* 0x000fce0000000f00 */
[----:B-1---5:R-:W-:Y:S05]  /*87d0*/  WARPSYNC.COLLECTIVE R15, `(.L_x_152) ;  /* 0x000000000f0c7348 */ /* 0x022fea0003c00000 */
[----:B------:R-:W-:Y:S02]  /*87e0*/  ELECT P6, UR79, PT ;  /* 0x00000000004f782f */ /* 0x000fe400038c0000 */
[----:B------:R-:W-:Y:S01]  /*87f0*/  MOV R14, UR79 ;  /* 0x0000004f000e7c02 */ /* 0x000fe20008000f00 */
[----:B-1---5:R-:W-:Y:S10]  /*8800*/  ENDCOLLECTIVE ;  /* 0x000000000000791b */ /* 0x022ff40003800000 */
.L_x_152:
[----:B------:R-:W-:Y:S05]  /*8810*/  BSYNC B0 ;  /* 0x0000000000007941 */ /* 0x000fea0003800000 */
.L_x_151:
[----:B------:R-:W-:Y:S01]  /*8820*/  PLOP3.LUT P0, PT, P6, PT, PT, 0x80, 0x8 ;  /* 0x000000000008781c */ /* 0x000fe2000370f070 */
[----:B------:R-:W-:-:S12]  /*8830*/  BRA `(.L_x_153) ;  /* 0xffffffac004c7947 */ /* 0x000fd8000383ffff */
.L_x_67:
[----:B-1----:R-:W-:-:S04]  /*8840*/  MOV R3, UR5 ;  /* 0x0000000500037c02 */ /* 0x002fc80008000f00 */
[----:B------:R1:W2:Y:S03]  /*8850*/  SYNCS.PHASECHK.TRANS64.TRYWAIT P0, [R3+URZ+0x8], R4 ;  /* 0x00000804030075a7 */ /* 0x0002a600080011ff */
[----:B--2---:R-:W-:Y:S05]  /*8860*/  @!P0 NANOSLEEP.SYNCS 0x989680 ;  /* 0x009896800000895d */ /* 0x004fea0003900000 */
[----:B------:R-:W2:Y:S02]  /*8870*/  @!P0 SYNCS.PHASECHK.TRANS64 P0, [R3+URZ+0x8], R4 ;  /* 0x00000804030085a7 */ /* 0x000ea400080010ff */
[----:B--2---:R-:W-:Y:S05]  /*8880*/  @!P0 BRA `(.L_x_67) ;  /* 0xfffffffc00ec8947 */ /* 0x004fea000383ffff */
[----:B------:R-:W-:Y:S05]  /*8890*/  BRA `(.L_x_66) ;  /* 0xffffffac00507947 */ /* 0x000fea000383ffff */
.L_x_68:
[----:B-1----:R1:W2:Y:S02]  /*88a0*/  SYNCS.PHASECHK.TRANS64.TRYWAIT P0, [R0+URZ+0x90], R5 ;  /* 0x00009005000075a7 */ /* 0x0022a400080011ff */
[----:B--2---:R-:W-:Y:S05]  /*88b0*/  @!P0 NANOSLEEP.SYNCS 0x989680 ;  /* 0x009896800000895d */ /* 0x004fea0003900000 */
[----:B------:R-:W2:Y:S02]  /*88c0*/  @!P0 SYNCS.PHASECHK.TRANS64 P0, [R0+URZ+0x90], R5 ;  /* 0x00009005000085a7 */ /* 0x000ea400080010ff */
[----:B--2---:R-:W-:Y:S05]  /*88d0*/  @!P0 BRA `(.L_x_68) ;  /* 0xfffffffc00f08947 */ /* 0x004fea000383ffff */
[----:B------:R-:W-:Y:S05]  /*88e0*/  BRA `(.L_x_154) ;  /* 0xffffffb0002c7947 */ /* 0x000fea000383ffff */
.L_x_70:
[----:B------:R-:W-:-:S07]  /*88f0*/  MOV R0, UR23 ;  /* 0x0000001700007c02 */ /* 0x000fce0008000f00 */
.L_x_155:
[----:B-1----:R1:W2:Y:S02]  /*8900*/  SYNCS.PHASECHK.TRANS64.TRYWAIT P0, [R0+URZ+0xd0], R5 ;  /* 0x0000d005000075a7 */ /* 0x0022a400080011ff */
[----:B--2---:R-:W-:Y:S05]  /*8910*/  @!P0 NANOSLEEP.SYNCS 0x989680 ;  /* 0x009896800000895d */ /* 0x004fea0003900000 */
[----:B------:R-:W2:Y:S02]  /*8920*/  @!P0 SYNCS.PHASECHK.TRANS64 P0, [R0+URZ+0xd0], R5 ;  /* 0x0000d005000085a7 */ /* 0x000ea400080010ff */
[----:B--2---:R-:W-:Y:S05]  /*8930*/  @!P0 BRA `(.L_x_155) ;  /* 0xfffffffc00f08947 */ /* 0x004fea000383ffff */
[----:B------:R-:W-:Y:S05]  /*8940*/  BRA `(.L_x_156) ;  /* 0xffffffb000787947 */ /* 0x000fea000383ffff */
.L_x_73:
[----:B------:R-:W-:Y:S07]  /*8950*/  MOV R0, UR5 ;  /* 0x0000000500007c02 */ /* 0x000fee0008000f00 */
.L_x_157:
[----:B-1----:R1:W2:Y:S02]  /*8960*/  SYNCS.PHASECHK.TRANS64.TRYWAIT P0, [R0+URZ], R5 ;  /* 0x00000005000075a7 */ /* 0x0022a400080011ff */
[----:B--2---:R-:W-:Y:S05]  /*8970*/  @!P0 NANOSLEEP.SYNCS 0x989680 ;  /* 0x009896800000895d */ /* 0x004fea0003900000 */
[----:B------:R-:W2:Y:S02]  /*8980*/  @!P0 SYNCS.PHASECHK.TRANS64 P0, [R0+URZ], R5 ;  /* 0x00000005000085a7 */ /* 0x000ea400080010ff */
[----:B--2---:R-:W-:Y:S05]  /*8990*/  @!P0 BRA `(.L_x_157) ;  /* 0xfffffffc00f08947 */ /* 0x004fea000383ffff */
[----:B------:R-:W-:Y:S05]  /*89a0*/  BRA `(.L_x_72) ;  /* 0xffffffb0008c7947 */ /* 0x000fea000383ffff */
.L_x_77:
[----:B-1----:R-:W-:-:S07]  /*89b0*/  MOV R0, UR4 ;  /* 0x0000000400007c02 */ /* 0x002fce0008000f00 */
.L_x_158:
[----:B-1----:R1:W2:Y:S02]  /*89c0*/  SYNCS.PHASECHK.TRANS64.TRYWAIT P0, [R0+URZ], R3 ;  /* 0x00000003000075a7 */ /* 0x0022a400080011ff */
[----:B--2---:R-:W-:Y:S05]  /*89d0*/  @!P0 NANOSLEEP.SYNCS 0x989680 ;  /* 0x009896800000895d */ /* 0x004fea0003900000 */
[----:B------:R-:W2:Y:S02]  /*89e0*/  @!P0 SYNCS.PHASECHK.TRANS64 P0, [R0+URZ], R3 ;  /* 0x00000003000085a7 */ /* 0x000ea400080010ff */
[----:B--2---:R-:W-:Y:S05]  /*89f0*/  @!P0 BRA `(.L_x_158) ;  /* 0xfffffffc00f08947 */ /* 0x004fea000383ffff */
[----:B------:R-:W-:Y:S05]  /*8a00*/  BRA `(.L_x_159) ;  /* 0xffffffb400587947 */ /* 0x000fea000383ffff */
.L_x_78:
[----:B------:R-:W-:-:S07]  /*8a10*/  MOV R0, UR5 ;  /* 0x0000000500007c02 */ /* 0x000fce0008000f00 */
.L_x_160:
[----:B-1----:R1:W2:Y:S02]  /*8a20*/  SYNCS.PHASECHK.TRANS64.TRYWAIT P0, [R0+URZ], R3 ;  /* 0x00000003000075a7 */ /* 0x0022a400080011ff */
[----:B--2---:R-:W-:Y:S05]  /*8a30*/  @!P0 NANOSLEEP.SYNCS 0x989680 ;  /* 0x009896800000895d */ /* 0x004fea0003900000 */
[----:B------:R-:W2:Y:S02]  /*8a40*/  @!P0 SYNCS.PHASECHK.TRANS64 P0, [R0+URZ], R3 ;  /* 0x00000003000085a7 */ /* 0x000ea400080010ff */
[----:B--2---:R-:W-:Y:S05]  /*8a50*/  @!P0 BRA `(.L_x_160) ;  /* 0xfffffffc00f08947 */ /* 0x004fea000383ffff */
[----:B------:R-:W-:Y:S05]  /*8a60*/  BRA `(.L_x_161) ;  /* 0xffffffb400647947 */ /* 0x000fea000383ffff */
.L_x_79:
[----:B------:R-:W-:-:S07]  /*8a70*/  MOV R0, UR5 ;  /* 0x0000000500007c02 */ /* 0x000fce0008000f00 */
.L_x_162:
[----:B-1----:R1:W2:Y:S02]  /*8a80*/  SYNCS.PHASECHK.TRANS64.TRYWAIT P0, [R0+URZ], R3 ;  /* 0x00000003000075a7 */ /* 0x0022a400080011ff */
[----:B--2---:R-:W-:Y:S05]  /*8a90*/  @!P0 NANOSLEEP.SYNCS 0x989680 ;  /* 0x009896800000895d */ /* 0x004fea0003900000 */
[----:B------:R-:W2:Y:S02]  /*8aa0*/  @!P0 SYNCS.PHASECHK.TRANS64 P0, [R0+URZ], R3 ;  /* 0x00000003000085a7 */ /* 0x000ea400080010ff */
[----:B--2---:R-:W-:Y:S05]  /*8ab0*/  @!P0 BRA `(.L_x_162) ;  /* 0xfffffffc00f08947 */ /* 0x004fea000383ffff */
[----:B------:R-:W-:Y:S05]  /*8ac0*/  BRA `(.L_x_163) ;  /* 0xffffffb400707947 */ /* 0x000fea000383ffff */
.L_x_82:
[----:B------:R-:W-:-:S07]  /*8ad0*/  MOV R0, UR17 ;  /* 0x0000001100007c02 */ /* 0x000fce0008000f00 */
.L_x_164:
[----:B-1----:R1:W2:Y:S02]  /*8ae0*/  SYNCS.PHASECHK.TRANS64.TRYWAIT P1, [R0+URZ+0x110], R3 ;  /* 0x00011003000075a7 */ /* 0x0022a400080211ff */
[----:B--2---:R-:W-:Y:S05]  /*8af0*/  @!P1 NANOSLEEP.SYNCS 0x989680 ;  /* 0x009896800000995d */ /* 0x004fea0003900000 */
[----:B------:R-:W2:Y:S02]  /*8b00*/  @!P1 SYNCS.PHASECHK.TRANS64 P1, [R0+URZ+0x110], R3 ;  /* 0x00011003000095a7 */ /* 0x000ea400080210ff */
[----:B--2---:R-:W-:Y:S05]  /*8b10*/  @!P1 BRA `(.L_x_164) ;  /* 0xfffffffc00f09947 */ /* 0x004fea000383ffff */
[----:B------:R-:W-:Y:S05]  /*8b20*/  BRA `(.L_x_165) ;  /* 0xffffffb400bc7947 */ /* 0x000fea000383ffff */
.L_x_87:
[----:B--2---:R2:W4:Y:S02]  /*8b30*/  SYNCS.PHASECHK.TRANS64.TRYWAIT P0, [R12+URZ+0x90], R9 ;  /* 0x000090090c0075a7 */ /* 0x00452400080011ff */
[----:B----4-:R-:W-:Y:S05]  /*8b40*/  @!P0 NANOSLEEP.SYNCS 0x989680 ;  /* 0x009896800000895d */ /* 0x010fea0003900000 */
[----:B------:R-:W4:Y:S02]  /*8b50*/  @!P0 SYNCS.PHASECHK.TRANS64 P0, [R12+URZ+0x90], R9 ;  /* 0x000090090c0085a7 */ /* 0x000f2400080010ff */
[----:B----4-:R-:W-:Y:S05]  /*8b60*/  @!P0 BRA `(.L_x_87) ;  /* 0xfffffffc00f08947 */ /* 0x010fea000383ffff */
[----:B------:R-:W-:Y:S05]  /*8b70*/  BRA `(.L_x_166) ;  /* 0xffffffb800d87947 */ /* 0x000fea000383ffff */
.L_x_90:
[----:B------:R-:W-:Y:S07]  /*8b80*/  MOV R0, UR24 ;  /* 0x0000001800007c02 */ /* 0x000fee0008000f00 */
.L_x_167:
[----:B--2---:R2:W3:Y:S02]  /*8b90*/  SYNCS.PHASECHK.TRANS64.TRYWAIT P2, [R0+URZ+0x88], R9 ;  /* 0x00008809000075a7 */ /* 0x0044e400080411ff */
[----:B---3--:R-:W-:Y:S05]  /*8ba0*/  @!P2 NANOSLEEP.SYNCS 0x989680 ;  /* 0x009896800000a95d */ /* 0x008fea0003900000 */
[----:B------:R-:W3:Y:S02]  /*8bb0*/  @!P2 SYNCS.PHASECHK.TRANS64 P2, [R0+URZ+0x88], R9 ;  /* 0x000088090000a5a7 */ /* 0x000ee400080410ff */
[----:B---3--:R-:W-:Y:S05]  /*8bc0*/  @!P2 BRA `(.L_x_167) ;  /* 0xfffffffc00f0a947 */ /* 0x008fea000383ffff */
[----:B------:R-:W-:Y:S05]  /*8bd0*/  BRA `(.L_x_89) ;  /* 0xffffffc0003c7947 */ /* 0x000fea000383ffff */
.L_x_93:
[----:B------:R-:W-:Y:S07]  /*8be0*/  MOV R0, UR4 ;  /* 0x0000000400007c02 */ /* 0x000fee0008000f00 */
.L_x_168:
[----:B--2---:R2:W3:Y:S02]  /*8bf0*/  SYNCS.PHASECHK.TRANS64.TRYWAIT P0, [R0+URZ+0x68], R9 ;  /* 0x00006809000075a7 */ /* 0x0044e400080011ff */
[----:B---3--:R-:W-:Y:S05]  /*8c00*/  @!P0 NANOSLEEP.SYNCS 0x989680 ;  /* 0x009896800000895d */ /* 0x008fea0003900000 */
[----:B------:R-:W3:Y:S02]  /*8c10*/  @!P0 SYNCS.PHASECHK.TRANS64 P0, [R0+URZ+0x68], R9 ;  /* 0x00006809000085a7 */ /* 0x000ee400080010ff */
[----:B---3--:R-:W-:Y:S05]  /*8c20*/  @!P0 BRA `(.L_x_168) ;  /* 0xfffffffc00f08947 */ /* 0x008fea000383ffff */
[----:B------:R-:W-:Y:S05]  /*8c30*/  BRA `(.L_x_169) ;  /* 0xffffffc0009c7947 */ /* 0x000fea000383ffff */
.L_x_94:
[----:B------:R-:W-:Y:S07]  /*8c40*/  MOV R9, UR5 ;  /* 0x0000000500097c02 */ /* 0x000fee0008000f00 */
.L_x_170:
[----:B--2---:R2:W3:Y:S02]  /*8c50*/  SYNCS.PHASECHK.TRANS64.TRYWAIT P0, [R9+URZ+0x68], R0 ;  /* 0x00006800090075a7 */ /* 0x0044e400080011ff */
[----:B---3--:R-:W-:Y:S05]  /*8c60*/  @!P0 NANOSLEEP.SYNCS 0x989680 ;  /* 0x009896800000895d */ /* 0x008fea0003900000 */
[----:B------:R-:W3:Y:S02]  /*8c70*/  @!P0 SYNCS.PHASECHK.TRANS64 P0, [R9+URZ+0x68], R0 ;  /* 0x00006800090085a7 */ /* 0x000ee400080010ff */
[----:B---3--:R-:W-:Y:S05]  /*8c80*/  @!P0 BRA `(.L_x_170) ;  /* 0xfffffffc00f08947 */ /* 0x008fea000383ffff */
[----:B------:R-:W-:Y:S05]  /*8c90*/  BRA `(.L_x_171) ;  /* 0xffffffc000fc7947 */ /* 0x000fea000383ffff */
.L_x_96:
[----:B------:R-:W-:-:S07]  /*8ca0*/  MOV R0, UR4 ;  /* 0x0000000400007c02 */ /* 0x000fce0008000f00 */
.L_x_172:
[----:B--2---:R2:W3:Y:S02]  /*8cb0*/  SYNCS.PHASECHK.TRANS64.TRYWAIT P0, [R0+URZ], R3 ;  /* 0x00000003000075a7 */ /* 0x0044e400080011ff */
[----:B---3--:R-:W-:Y:S05]  /*8cc0*/  @!P0 NANOSLEEP.SYNCS 0x989680 ;  /* 0x009896800000895d */ /* 0x008fea0003900000 */
[----:B------:R-:W3:Y:S02]  /*8cd0*/  @!P0 SYNCS.PHASECHK.TRANS64 P0, [R0+URZ], R3 ;  /* 0x00000003000085a7 */ /* 0x000ee400080010ff */
[----:B---3--:R-:W-:Y:S05]  /*8ce0*/  @!P0 BRA `(.L_x_172) ;  /* 0xfffffffc00f08947 */ /* 0x008fea000383ffff */
[----:B------:R-:W-:Y:S05]  /*8cf0*/  BRA `(.L_x_173) ;  /* 0xffffffc400907947 */ /* 0x000fea000383ffff */
.L_x_97:
[----:B------:R-:W-:-:S07]  /*8d00*/  MOV R0, UR5 ;  /* 0x0000000500007c02 */ /* 0x000fce0008000f00 */
.L_x_174:
[----:B--2---:R2:W3:Y:S02]  /*8d10*/  SYNCS.PHASECHK.TRANS64.TRYWAIT P0, [R0+URZ], R3 ;  /* 0x00000003000075a7 */ /* 0x0044e400080011ff */
[----:B---3--:R-:W-:Y:S05]  /*8d20*/  @!P0 NANOSLEEP.SYNCS 0x989680 ;  /* 0x009896800000895d */ /* 0x008fea0003900000 */
[----:B------:R-:W3:Y:S02]  /*8d30*/  @!P0 SYNCS.PHASECHK.TRANS64 P0, [R0+URZ], R3 ;  /* 0x00000003000085a7 */ /* 0x000ee400080010ff */
[----:B---3--:R-:W-:Y:S05]  /*8d40*/  @!P0 BRA `(.L_x_174) ;  /* 0xfffffffc00f08947 */ /* 0x008fea000383ffff */
[----:B------:R-:W-:Y:S05]  /*8d50*/  BRA `(.L_x_175) ;  /* 0xffffffc4009c7947 */ /* 0x000fea000383ffff */
.L_x_99:
[----:B-1----:R1:W2:Y:S02]  /*8d60*/  SYNCS.PHASECHK.TRANS64.TRYWAIT P0, [R3+URZ+0x90], R0 ;  /* 0x00009000030075a7 */ /* 0x0022a400080011ff */
[----:B--2---:R-:W-:Y:S05]  /*8d70*/  @!P0 NANOSLEEP.SYNCS 0x989680 ;  /* 0x009896800000895d */ /* 0x004fea0003900000 */
[----:B------:R-:W2:Y:S02]  /*8d80*/  @!P0 SYNCS.PHASECHK.TRANS64 P0, [R3+URZ+0x90], R0 ;  /* 0x00009000030085a7 */ /* 0x000ea400080010ff */
[----:B--2---:R-:W-:Y:S05]  /*8d90*/  @!P0 BRA `(.L_x_99) ;  /* 0xfffffffc00f08947 */ /* 0x004fea000383ffff */
[----:B------:R-:W-:Y:S05]  /*8da0*/  BRA `(.L_x_176) ;  /* 0xffffffc800847947 */ /* 0x000fea000383ffff */
.L_x_109:
[----:B-1----:R1:W2:Y:S02]  /*8db0*/  SYNCS.PHASECHK.TRANS64.TRYWAIT P1, [R0+URZ+0x50], R3 ;  /* 0x00005003000075a7 */ /* 0x0022a400080211ff */
[----:B--2---:R-:W-:Y:S05]  /*8dc0*/  @!P1 NANOSLEEP.SYNCS 0x989680 ;  /* 0x009896800000995d */ /* 0x004fea0003900000 */
[----:B------:R-:W2:Y:S02]  /*8dd0*/  @!P1 SYNCS.PHASECHK.TRANS64 P1, [R0+URZ+0x50], R3 ;  /* 0x00005003000095a7 */ /* 0x000ea400080210ff */
[----:B--2---:R-:W-:Y:S05]  /*8de0*/  @!P1 BRA `(.L_x_109) ;  /* 0xfffffffc00f09947 */ /* 0x004fea000383ffff */
[----:B------:R-:W-:Y:S05]  /*8df0*/  BRA `(.L_x_108) ;  /* 0xffffffd8001c7947 */ /* 0x000fea000383ffff */
.L_x_111:
[----:B-1----:R1:W4:Y:S02]  /*8e00*/  SYNCS.PHASECHK.TRANS64.TRYWAIT P0, [R89+URZ+0xb0], R2 ;  /* 0x0000b002590075a7 */ /* 0x00232400080011ff */
[----:B----4-:R-:W-:Y:S05]  /*8e10*/  @!P0 NANOSLEEP.SYNCS 0x989680 ;  /* 0x009896800000895d */ /* 0x010fea0003900000 */
[----:B------:R-:W4:Y:S02]  /*8e20*/  @!P0 SYNCS.PHASECHK.TRANS64 P0, [R89+URZ+0xb0], R2 ;  /* 0x0000b002590085a7 */ /* 0x000f2400080010ff */
[----:B----4-:R-:W-:Y:S05]  /*8e30*/  @!P0 BRA `(.L_x_111) ;  /* 0xfffffffc00f08947 */ /* 0x010fea000383ffff */
[----:B------:R-:W-:Y:S05]  /*8e40*/  BRA `(.L_x_110) ;  /* 0xffffffd800547947 */ /* 0x000fea000383ffff */
.L_x_122:
[----:B---3--:R3:W4:Y:S02]  /*8e50*/  SYNCS.PHASECHK.TRANS64.TRYWAIT P0, [R3+URZ+0x50], R4 ;  /* 0x00005004030075a7 */ /* 0x00872400080011ff */
[----:B----4-:R-:W-:Y:S05]  /*8e60*/  @!P0 NANOSLEEP.SYNCS 0x989680 ;  /* 0x009896800000895d */ /* 0x010fea0003900000 */
[----:B------:R-:W4:Y:S02]  /*8e70*/  @!P0 SYNCS.PHASECHK.TRANS64 P0, [R3+URZ+0x50], R4 ;  /* 0x00005004030085a7 */ /* 0x000f2400080010ff */
[----:B----4-:R-:W-:Y:S05]  /*8e80*/  @!P0 BRA `(.L_x_122) ;  /* 0xfffffffc00f08947 */ /* 0x010fea000383ffff */
[----:B------:R-:W-:Y:S05]  /*8e90*/  BRA `(.L_x_121) ;  /* 0xffffffe400447947 */ /* 0x000fea000383ffff */
        .weak           $__internal_0_$__cuda_sm10x_tcgen05_guardrail_trap_col_being_dealloced_not_returned_by_alloc
        .type           $__internal_0_$__cuda_sm10x_tcgen05_guardrail_trap_col_being_dealloced_not_returned_by_alloc,@function
        .size           $__internal_0_$__cuda_sm10x_tcgen05_guardrail_trap_col_being_dealloced_not_returned_by_alloc,($__internal_1_$__cuda_sm10x_tcgen05_guardrail_trap_phase_invalid_during_alloc - $__internal_0_$__cuda_sm10x_tcgen05_guardrail_trap_col_being_dealloced_not_returned_by_alloc)
$__internal_0_$__cuda_sm10x_tcgen05_guardrail_trap_col_being_dealloced_not_returned_by_alloc:
[----:B------:R-:W-:Y:S05]  /*8ea0*/  BPT.TRAP 0x1 ;  /* 0x000000040000795c */ /* 0x000fea0000300000 */
[----:B------:R-:W-:-:S04]  /*8eb0*/  HFMA2 R3, -RZ, RZ, 0, 0 ;  /* 0x00000000ff037431 */ /* 0x000fc800000001ff */
[----:B------:R-:W-:Y:S05]  /*8ec0*/  RET.REL.NODEC R2 `(_ZN7cutlass13device_kernelINS_4gemm6kernel13GemmUniversalIN4cute5tupleIJiiiiEEENS1_10collective13CollectiveMmaINS1_35MainloopSm100TmaUmmaWarpSpecializedILi5ELi2ELi4ENS5_IJNS4_1CILi2EEESB_NSA_ILi1EEEEEEEENS5_IJNSA_ILi256EEENSA_ILi64EEENSA_ILi32EEEEEENS_6half_tENS5_IJlSC_lEEESJ_SK_NS4_8TiledMMAINS4_8MMA_AtomIJNS4_26SM100_MMA_F16BF16_2x1SM_SSISJ_SJ_fLi256ELi64ELNS4_4UMMA5MajorE0ELSP_0ELNSO_7ScaleInE0ELSQ_0EEEEEENS4_6LayoutINS5_IJSC_SC_SC_EEENS5_IJNSA_ILi0EEESV_SV_EEEEENS5_IJNS4_10UnderscoreESY_SY_EEEEENS4_28SM100_TMA_2SM_LOAD_MULTICASTENS4_14ComposedLayoutINS4_7SwizzleILi2ELi4ELi3EEENS4_18smem_ptr_flag_bitsILi16EEENST_INS5_IJNSA_ILi8EEESH_EEENS5_IJSH_SC_EEEEEEEvNS4_8identityENS4_18SM100_TMA_2SM_LOADES1B_vS1C_EENS_8epilogue10collective18CollectiveEpilogueINS1F_23Sm100TmaWarpSpecializedILi3ELi2ELi32ELb1ELb0EEEJNS5_IJNSA_ILi128EEESG_SH_EEENS5_IJNST_IS1K_SC_EENST_ISH_SC_EEEEESJ_SK_SJ_SK_NS1F_6fusion15FusionCallbacksIS1J_NS1P_17LinearCombinationISJ_fSJ_fLNS_15FloatRoundStyleE2EEES1L_S1O_JEEENS4_5SM1004TMEM4LOAD26SM100_TMEM_LOAD_32dp32b32xENS4_13SM90_TMA_LOADES1B_NS4_39AutoVectorizingCopyWithAssumedAlignmentILi128EEENS4_14SM90_TMA_STOREES1B_S21_S21_EEEvvEEEEvNT_6ParamsE) ;  /* 0xffffff70024c7950 */ /* 0x000fea0003c3ffff */
        .weak           $__internal_1_$__cuda_sm10x_tcgen05_guardrail_trap_phase_invalid_during_alloc
        .type           $__internal_1_$__cuda_sm10x_tcgen05_guardrail_trap_phase_invalid_during_alloc,@function
        .size           $__internal_1_$__cuda_sm10x_tcgen05_guardrail_trap_phase_invalid_during_alloc,($__internal_2_$__cuda_sm10x_tcgen05_guardrail_trap_unallocated_columns_being_dealloced - $__internal_1_$__cuda_sm10x_tcgen05_guardrail_trap_phase_invalid_during_alloc)
$__internal_1_$__cuda_sm10x_tcgen05_guardrail_trap_phase_invalid_during_alloc:
[----:B------:R-:W-:Y:S05]  /*8ed0*/  BPT.TRAP 0x1 ;  /* 0x000000040000795c */ /* 0x000fea0000300000 */
[----:B------:R-:W-:-:S04]  /*8ee0*/  MOV R5, 0x0 ;  /* 0x0000000000057802 */ /* 0x000fc80000000f00 */
[----:B------:R-:W-:Y:S05]  /*8ef0*/  RET.REL.NODEC R4 `(_ZN7cutlass13device_kernelINS_4gemm6kernel13GemmUniversalIN4cute5tupleIJiiiiEEENS1_10collective13CollectiveMmaINS1_35MainloopSm100TmaUmmaWarpSpecializedILi5ELi2ELi4ENS5_IJNS4_1CILi2EEESB_NSA_ILi1EEEEEEEENS5_IJNSA_ILi256EEENSA_ILi64EEENSA_ILi32EEEEEENS_6half_tENS5_IJlSC_lEEESJ_SK_NS4_8TiledMMAINS4_8MMA_AtomIJNS4_26SM100_MMA_F16BF16_2x1SM_SSISJ_SJ_fLi256ELi64ELNS4_4UMMA5MajorE0ELSP_0ELNSO_7ScaleInE0ELSQ_0EEEEEENS4_6LayoutINS5_IJSC_SC_SC_EEENS5_IJNSA_ILi0EEESV_SV_EEEEENS5_IJNS4_10UnderscoreESY_SY_EEEEENS4_28SM100_TMA_2SM_LOAD_MULTICASTENS4_14ComposedLayoutINS4_7SwizzleILi2ELi4ELi3EEENS4_18smem_ptr_flag_bitsILi16EEENST_INS5_IJNSA_ILi8EEESH_EEENS5_IJSH_SC_EEEEEEEvNS4_8identityENS4_18SM100_TMA_2SM_LOADES1B_vS1C_EENS_8epilogue10collective18CollectiveEpilogueINS1F_23Sm100TmaWarpSpecializedILi3ELi2ELi32ELb1ELb0EEEJNS5_IJNSA_ILi128EEESG_SH_EEENS5_IJNST_IS1K_SC_EENST_ISH_SC_EEEEESJ_SK_SJ_SK_NS1F_6fusion15FusionCallbacksIS1J_NS1P_17LinearCombinationISJ_fSJ_fLNS_15FloatRoundStyleE2EEES1L_S1O_JEEENS4_5SM1004TMEM4LOAD26SM100_TMEM_LOAD_32dp32b32xENS4_13SM90_TMA_LOADES1B_NS4_39AutoVectorizingCopyWithAssumedAlignmentILi128EEENS4_14SM90_TMA_STOREES1B_S21_S21_EEEvvEEEEvNT_6ParamsE) ;  /* 0xffffff7004407950 */ /* 0x000fea0003c3ffff */
        .weak           $__internal_2_$__cuda_sm10x_tcgen05_guardrail_trap_unallocated_columns_being_dealloced
        .type           $__internal_2_$__cuda_sm10x_tcgen05_guardrail_trap_unallocated_columns_being_dealloced,@function
        .size           $__internal_2_$__cuda_sm10x_tcgen05_guardrail_trap_unallocated_columns_being_dealloced,(.L_x_178 - $__internal_2_$__cuda_sm10x_tcgen05_guardrail_trap_unallocated_columns_being_dealloced)
$__internal_2_$__cuda_sm10x_tcgen05_guardrail_trap_unallocated_columns_being_dealloced:
[----:B------:R-:W-:Y:S05]  /*8f00*/  BPT.TRAP 0x1 ;  /* 0x000000040000795c */ /* 0x000fea0000300000 */
[----:B------:R-:W-:-:S04]  /*8f10*/  HFMA2 R3, -RZ, RZ, 0, 0 ;  /* 0x00000000ff037431 */ /* 0x000fc800000001ff */
[----:B------:R-:W-:Y:S05]  /*8f20*/  RET.REL.NODEC R2 `(_ZN7cutlass13device_kernelINS_4gemm6kernel13GemmUniversalIN4cute5tupleIJiiiiEEENS1_10collective13CollectiveMmaINS1_35MainloopSm100TmaUmmaWarpSpecializedILi5ELi2ELi4ENS5_IJNS4_1CILi2EEESB_NSA_ILi1EEEEEEEENS5_IJNSA_ILi256EEENSA_ILi64EEENSA_ILi32EEEEEENS_6half_tENS5_IJlSC_lEEESJ_SK_NS4_8TiledMMAINS4_8MMA_AtomIJNS4_26SM100_MMA_F16BF16_2x1SM_SSISJ_SJ_fLi256ELi64ELNS4_4UMMA5MajorE0ELSP_0ELNSO_7ScaleInE0ELSQ_0EEEEEENS4_6LayoutINS5_IJSC_SC_SC_EEENS5_IJNSA_ILi0EEESV_SV_EEEEENS5_IJNS4_10UnderscoreESY_SY_EEEEENS4_28SM100_TMA_2SM_LOAD_MULTICASTENS4_14ComposedLayoutINS4_7SwizzleILi2ELi4ELi3EEENS4_18smem_ptr_flag_bitsILi16EEENST_INS5_IJNSA_ILi8EEESH_EEENS5_IJSH_SC_EEEEEEEvNS4_8identityENS4_18SM100_TMA_2SM_LOADES1B_vS1C_EENS_8epilogue10collective18CollectiveEpilogueINS1F_23Sm100TmaWarpSpecializedILi3ELi2ELi32ELb1ELb0EEEJNS5_IJNSA_ILi128EEESG_SH_EEENS5_IJNST_IS1K_SC_EENST_ISH_SC_EEEEESJ_SK_SJ_SK_NS1F_6fusion15FusionCallbacksIS1J_NS1P_17LinearCombinationISJ_fSJ_fLNS_15FloatRoundStyleE2EEES1L_S1O_JEEENS4_5SM1004TMEM4LOAD26SM100_TMEM_LOAD_32dp32b32xENS4_13SM90_TMA_LOADES1B_NS4_39AutoVectorizingCopyWithAssumedAlignmentILi128EEENS4_14SM90_TMA_STOREES1B_S21_S21_EEEvvEEEEvNT_6ParamsE) ;  /* 0xffffff7002347950 */ /* 0x000fea0003c3ffff */
.L_x_177:
[----:B------:R-:W-:-:S00]  /*8f30*/  BRA `(.L_x_177) ;  /* 0xfffffffc00fc7947 */ /* 0x000fc0000383ffff */
[----:B------:R-:W-:-:S00]  /*8f40*/  NOP ;  /* 0x0000000000007918 */ /* 0x000fc00000000000 */
        /* <DEDUP_REMOVED lines=11> */
.L_x_178:


//--------------------- .nv.global.init           --------------------------
	.section	.nv.global.init,"aw",@progbits
.nv.global.init:
	.type		$str$27,@object
	.size		$str$27,($str$28 - $str$27)
$str$27:
        /*0000*/ 	.byte	0x28, 0x61, 0x64, 0x64, 0x72, 0x65, 0x73, 0x73, 0x20, 0x26, 0x20, 0x6d, 0x61, 0x73, 0x6b, 0x29
        /*0010*/ 	.byte	0x20, 0x3d, 0x3d, 0x20, 0x30, 0x00
	.type		$str$28,@object
	.size		$str$28,($str$26 - $str$28)
$str$28:
        /*0016*/ 	.byte	0x2f, 0x74, 0x6d, 0x70, 0x2f, 0x63, 0x75, 0x74, 0x6c, 0x61, 0x73, 0x73, 0x5f, 0x73, 0x77, 0x65
        /*0026*/ 	.byte	0x65, 0x70, 0x5f, 0x73, 0x72, 0x63, 0x2f, 0x69, 0x6e, 0x63, 0x6c, 0x75, 0x64, 0x65, 0x2f, 0x63
        /*0036*/ 	.byte	0x75, 0x74, 0x65, 0x2f, 0x70, 0x6f, 0x69, 0x6e, 0x74, 0x65, 0x72, 0x5f, 0x66, 0x6c, 0x61, 0x67
        /*0046*/ 	.byte	0x67, 0x65, 0x64, 0x2e, 0x68, 0x70, 0x70, 0x00
	.type		$str$26,@object
	.size		$str$26,($str$25 - $str$26)
$str$26:
        /*004e*/ 	.byte	0x2f, 0x74, 0x6d, 0x70, 0x2f, 0x63, 0x75, 0x74, 0x6c, 0x61, 0x73, 0x73, 0x5f, 0x73, 0x77, 0x65
        /*005e*/ 	.byte	0x65, 0x70, 0x5f, 0x73, 0x72, 0x63, 0x2f, 0x69, 0x6e, 0x63, 0x6c, 0x75, 0x64, 0x65, 0x2f, 0x63
        /*006e*/ 	.byte	0x75, 0x74, 0x65, 0x2f, 0x61, 0x74, 0x6f, 0x6d, 0x2f, 0x63, 0x6f, 0x70, 0x79, 0x5f, 0x74, 0x72
        /*007e*/ 	.byte	0x61, 0x69, 0x74, 0x73, 0x5f, 0x73, 0x6d, 0x31, 0x30, 0x30, 0x2e, 0x68, 0x70, 0x70, 0x00
	.type		$str$25,@object
	.size		$str$25,(__unnamed_1 - $str$25)
$str$25:
        /*008d*/ 	.byte	0x28, 0x28, 0x75, 0x69, 0x6e, 0x74, 0x33, 0x32, 0x5f, 0x74, 0x28, 0x74, 0x68, 0x72, 0x65, 0x61
        /*009d*/ 	.byte	0x64, 0x49, 0x64, 0x78, 0x2e, 0x78, 0x29, 0x20, 0x2f, 0x20, 0x33, 0x32, 0x29, 0x20, 0x25, 0x20
        /*00ad*/ 	.byte	0x34, 0x29, 0x20, 0x3d, 0x3d, 0x20, 0x28, 0x28, 0x28, 0x74, 0x6d, 0x65, 0x6d, 0x5f, 0x61, 0x64
        /*00bd*/ 	.byte	0x64, 0x72, 0x20, 0x3e, 0x3e, 0x20, 0x31, 0x36, 0x29, 0x20, 0x2f, 0x20, 0x33, 0x32, 0x29, 0x20
        /*00cd*/ 	.byte	0x25, 0x20, 0x34, 0x29, 0x00
	.type		__unnamed_1,@object
	.size		__unnamed_1,(__unnamed_2 - __unnamed_1)
__unnamed_1:
        /*00d2*/ 	.byte	0x61, 0x75, 0x74, 0x6f, 0x20, 0x63, 0x75, 0x74, 0x65, 0x3a, 0x3a, 0x61, 0x73, 0x5f, 0x70, 0x6f
        /* <DEDUP_REMOVED lines=24> */
        /*0262*/ 	.byte	0x3e, 0x3e, 0x3e, 0x3e, 0x5d, 0x00
	.type		__unnamed_2,@object
	.size		__unnamed_2,(.L_2 - __unnamed_2)
__unnamed_2:
        /* <DEDUP_REMOVED lines=42> */
        /*0508*/ 	.byte	0x3e, 0x3e, 0x5d, 0x00
.L_2:


//--------------------- .nv.shared._ZN7cutlass13device_kernelINS_4gemm6kernel13GemmUniversalIN4cute5tupleIJiiiiEEENS1_10collective13CollectiveMmaINS1_35MainloopSm100TmaUmmaWarpSpecializedILi5ELi2ELi4ENS5_IJNS4_1CILi2EEESB_NSA_ILi1EEEEEEEENS5_IJNSA_ILi256EEENSA_ILi64EEENSA_ILi32EEEEEENS_6half_tENS5_IJlSC_lEEESJ_SK_NS4_8TiledMMAINS4_8MMA_AtomIJNS4_26SM100_MMA_F16BF16_2x1SM_SSISJ_SJ_fLi256ELi64ELNS4_4UMMA5MajorE0ELSP_0ELNSO_7ScaleInE0ELSQ_0EEEEEENS4_6LayoutINS5_IJSC_SC_SC_EEENS5_IJNSA_ILi0EEESV_SV_EEEEENS5_IJNS4_10UnderscoreESY_SY_EEEEENS4_28SM100_TMA_2SM_LOAD_MULTICASTENS4_14ComposedLayoutINS4_7SwizzleILi2ELi4ELi3EEENS4_18smem_ptr_flag_bitsILi16EEENST_INS5_IJNSA_ILi8EEESH_EEENS5_IJSH_SC_EEEEEEEvNS4_8identityENS4_18SM100_TMA_2SM_LOADES1B_vS1C_EENS_8epilogue10collective18CollectiveEpilogueINS1F_23Sm100TmaWarpSpecializedILi3ELi2ELi32ELb1ELb0EEEJNS5_IJNSA_ILi128EEESG_SH_EEENS5_IJNST_IS1K_SC_EENST_ISH_SC_EEEEESJ_SK_SJ_SK_NS1F_6fusion15FusionCallbacksIS1J_NS1P_17LinearCombinationISJ_fSJ_fLNS_15FloatRoundStyleE2EEES1L_S1O_JEEENS4_5SM1004TMEM4LOAD26SM100_TMEM_LOAD_32dp32b32xENS4_13SM90_TMA_LOADES1B_NS4_39AutoVectorizingCopyWithAssumedAlignmentILi128EEENS4_14SM90_TMA_STOREES1B_S21_S21_EEEvvEEEEvNT_6ParamsE --------------------------
	.section	.nv.shared._ZN7cutlass13device_kernelINS_4gemm6kernel13GemmUniversalIN4cute5tupleIJiiiiEEENS1_10collective13CollectiveMmaINS1_35MainloopSm100TmaUmmaWarpSpecializedILi5ELi2ELi4ENS5_IJNS4_1CILi2EEESB_NSA_ILi1EEEEEEEENS5_IJNSA_ILi256EEENSA_ILi64EEENSA_ILi32EEEEEENS_6half_tENS5_IJlSC_lEEESJ_SK_NS4_8TiledMMAINS4_8MMA_AtomIJNS4_26SM100_MMA_F16BF16_2x1SM_SSISJ_SJ_fLi256ELi64ELNS4_4UMMA5MajorE0ELSP_0ELNSO_7ScaleInE0ELSQ_0EEEEEENS4_6LayoutINS5_IJSC_SC_SC_EEENS5_IJNSA_ILi0EEESV_SV_EEEEENS5_IJNS4_10UnderscoreESY_SY_EEEEENS4_28SM100_TMA_2SM_LOAD_MULTICASTENS4_14ComposedLayoutINS4_7SwizzleILi2ELi4ELi3EEENS4_18smem_ptr_flag_bitsILi16EEENST_INS5_IJNSA_ILi8EEESH_EEENS5_IJSH_SC_EEEEEEEvNS4_8identityENS4_18SM100_TMA_2SM_LOADES1B_vS1C_EENS_8epilogue10collective18CollectiveEpilogueINS1F_23Sm100TmaWarpSpecializedILi3ELi2ELi32ELb1ELb0EEEJNS5_IJNSA_ILi128EEESG_SH_EEENS5_IJNST_IS1K_SC_EENST_ISH_SC_EEEEESJ_SK_SJ_SK_NS1F_6fusion15FusionCallbacksIS1J_NS1P_17LinearCombinationISJ_fSJ_fLNS_15FloatRoundStyleE2EEES1L_S1O_JEEENS4_5SM1004TMEM4LOAD26SM100_TMEM_LOAD_32dp32b32xENS4_13SM90_TMA_LOADES1B_NS4_39AutoVectorizingCopyWithAssumedAlignmentILi128EEENS4_14SM90_TMA_STOREES1B_S21_S21_EEEvvEEEEvNT_6ParamsE,"aw",@nobits
	.sectionflags	@""
	.align	16
	.zero		1024


//--------------------- .nv.shared.reserved.0     --------------------------
	.section	.nv.shared.reserved.0,"aw",@nobits
	.weak		__nv_reservedSMEM_offset_0_alias
	.size		__nv_reservedSMEM_offset_0_alias, 0, 64
	.other		__nv_reservedSMEM_offset_0_alias,@"STO_CUDA_RESERVED_SHARED STV_DEFAULT"
__nv_reservedSMEM_offset_0_alias:
	.zero		0
.nv.shared.reserved.0:
	.zero		64
	.weak		__nv_reservedSMEM_tcgen05_partition
	.type		__nv_reservedSMEM_tcgen05_partition,@object
	.size		__nv_reservedSMEM_tcgen05_partition,(.L_0 - __nv_reservedSMEM_tcgen05_partition)
__nv_reservedSMEM_tcgen05_partition:
	.zero		32
.L_0:


//--------------------- .nv.global                --------------------------
	.section	.nv.global,"aw",@nobits
.nv.global:
	.type		_ZN39_INTERNAL_11c39f3a_4_k_cu_a3da0b2c_71034cute1_E,@object
	.size		_ZN39_INTERNAL_11c39f3a_4_k_cu_a3da0b2c_71034cute1_E,(_ZN39_INTERNAL_11c39f3a_4_k_cu_a3da0b2c_71034cuda3std3__45__cpo6cbeginE - _ZN39_INTERNAL_11c39f3a_4_k_cu_a3da0b2c_71034cute1_E)
_ZN39_INTERNAL_11c39f3a_4_k_cu_a3da0b2c_71034cute1_E:
	.zero		1
	.type		_ZN39_INTERNAL_11c39f3a_4_k_cu_a3da0b2c_71034cuda3std3__45__cpo6cbeginE,@object
	.size		_ZN39_INTERNAL_11c39f3a_4_k_cu_a3da0b2c_71034cuda3std3__45__cpo6cbeginE,(_ZN39_INTERNAL_11c39f3a_4_k_cu_a3da0b2c_71034cuda3std3__48in_placeE - _ZN39_INTERNAL_11c39f3a_4_k_cu_a3da0b2c_71034cuda3std3__45__cpo6cbeginE)
_ZN39_INTERNAL_11c39f3a_4_k_cu_a3da0b2c_71034cuda3std3__45__cpo6cbeginE:
	.zero		1
	.type		_ZN39_INTERNAL_11c39f3a_4_k_cu_a3da0b2c_71034cuda3std3__48in_placeE,@object
	.size		_ZN39_INTERNAL_11c39f3a_4_k_cu_a3da0b2c_71034cuda3std3__48in_placeE,(_ZN39_INTERNAL_11c39f3a_4_k_cu_a3da0b2c_71034cuda3std6ranges3__45__cpo9iter_moveE - _ZN39_INTERNAL_11c39f3a_4_k_cu_a3da0b2c_71034cuda3std3__48in_placeE)
_ZN39_INTERNAL_11c39f3a_4_k_cu_a3da0b2c_71034cuda3std3__48in_placeE:
	.zero		1
	.type		_ZN39_INTERNAL_11c39f3a_4_k_cu_a3da0b2c_71034cuda3std6ranges3__45__cpo9iter_moveE,@object
	.size		_ZN39_INTERNAL_11c39f3a_4_k_cu_a3da0b2c_71034cuda3std6ranges3__45__cpo9iter_moveE,(_ZN39_INTERNAL_11c39f3a_4_k_cu_a3da0b2c_71034cuda3std3__45__cpo5beginE - _ZN39_INTERNAL_11c39f3a_4_k_cu_a3da0b2c_71034cuda3std6ranges3__45__cpo9iter_moveE)
_ZN39_INTERNAL_11c39f3a_4_k_cu_a3da0b2c_71034cuda3std6ranges3__45__cpo9iter_moveE:
	.zero		1
	.type		_ZN39_INTERNAL_11c39f3a_4_k_cu_a3da0b2c_71034cuda3std3__45__cpo5beginE,@object
	.size		_ZN39_INTERNAL_11c39f3a_4_k_cu_a3da0b2c_71034cuda3std3__45__cpo5beginE,(_ZN39_INTERNAL_11c39f3a_4_k_cu_a3da0b2c_71034cuda3std3__441_GLOBAL__N__11c39f3a_4_k_cu_a3da0b2c_71036ignoreE - _ZN39_INTERNAL_11c39f3a_4_k_cu_a3da0b2c_71034cuda3std3__45__cpo5beginE)
_ZN39_INTERNAL_11c39f3a_4_k_cu_a3da0b2c_71034cuda3std3__45__cpo5beginE:
	.zero		1
	.type		_ZN39_INTERNAL_11c39f3a_4_k_cu_a3da0b2c_71034cuda3std3__441_GLOBAL__N__11c39f3a_4_k_cu_a3da0b2c_71036ignoreE,@object
	.size		_ZN39_INTERNAL_11c39f3a_4_k_cu_a3da0b2c_71034cuda3std3__441_GLOBAL__N__11c39f3a_4_k_cu_a3da0b2c_71036ignoreE,(_ZN39_INTERNAL_11c39f3a_4_k_cu_a3da0b2c_71034cute7productE - _ZN39_INTERNAL_11c39f3a_4_k_cu_a3da0b2c_71034cuda3std3__441_GLOBAL__N__11c39f3a_4_k_cu_a3da0b2c_71036ignoreE)
_ZN39_INTERNAL_11c39f3a_4_k_cu_a3da0b2c_71034cuda3std3__441_GLOBAL__N__11c39f3a_4_k_cu_a3da0b2c_71036ignoreE:
	.zero		1
	.type		_ZN39_INTERNAL_11c39f3a_4_k_cu_a3da0b2c_71034cute7productE,@object
	.size		_ZN39_INTERNAL_11c39f3a_4_k_cu_a3da0b2c_71034cute7productE,(_ZN39_INTERNAL_11c39f3a_4_k_cu_a3da0b2c_71034cuda3std3__45__cpo3endE - _ZN39_INTERNAL_11c39f3a_4_k_cu_a3da0b2c_71034cute7productE)
_ZN39_INTERNAL_11c39f3a_4_k_cu_a3da0b2c_71034cute7productE:
	.zero		1
	.type		_ZN39_INTERNAL_11c39f3a_4_k_cu_a3da0b2c_71034cuda3std3__45__cpo3endE,@object
	.size		_ZN39_INTERNAL_11c39f3a_4_k_cu_a3da0b2c_71034cuda3std3__45__cpo3endE,(_ZN39_INTERNAL_11c39f3a_4_k_cu_a3da0b2c_71034cuda3std3__419piecewise_constructE - _ZN39_INTERNAL_11c39f3a_4_k_cu_a3da0b2c_71034cuda3std3__45__cpo3endE)
_ZN39_INTERNAL_11c39f3a_4_k_cu_a3da0b2c_71034cuda3std3__45__cpo3endE:
	.zero		1
	.type		_ZN39_INTERNAL_11c39f3a_4_k_cu_a3da0b2c_71034cuda3std3__419piecewise_constructE,@object
	.size		_ZN39_INTERNAL_11c39f3a_4_k_cu_a3da0b2c_71034cuda3std3__419piecewise_constructE,(_ZN39_INTERNAL_11c39f3a_4_k_cu_a3da0b2c_71034cuda3std3__45__cpo4cendE - _ZN39_INTERNAL_11c39f3a_4_k_cu_a3da0b2c_71034cuda3std3__419piecewise_constructE)
_ZN39_INTERNAL_11c39f3a_4_k_cu_a3da0b2c_71034cuda3std3__419piecewise_constructE:
	.zero		1
	.type		_ZN39_INTERNAL_11c39f3a_4_k_cu_a3da0b2c_71034cuda3std3__45__cpo4cendE,@object
	.size		_ZN39_INTERNAL_11c39f3a_4_k_cu_a3da0b2c_71034cuda3std3__45__cpo4cendE,(_ZN39_INTERNAL_11c39f3a_4_k_cu_a3da0b2c_71034cuda3std6ranges3__45__cpo4swapE - _ZN39_INTERNAL_11c39f3a_4_k_cu_a3da0b2c_71034cuda3std3__45__cpo4cendE)
_ZN39_INTERNAL_11c39f3a_4_k_cu_a3da0b2c_71034cuda3std3__45__cpo4cendE:
	.zero		1
	.type		_ZN39_INTERNAL_11c39f3a_4_k_cu_a3da0b2c_71034cuda3std6ranges3__45__cpo4swapE,@object
	.size		_ZN39_INTERNAL_11c39f3a_4_k_cu_a3da0b2c_71034cuda3std6ranges3__45__cpo4swapE,(.L_10 - _ZN39_INTERNAL_11c39f3a_4_k_cu_a3da0b2c_71034cuda3std6ranges3__45__cpo4swapE)
_ZN39_INTERNAL_11c39f3a_4_k_cu_a3da0b2c_71034cuda3std6ranges3__45__cpo4swapE:
	.zero		1
.L_10:


//--------------------- .nv.constant0._ZN7cutlass13device_kernelINS_4gemm6kernel13GemmUniversalIN4cute5tupleIJiiiiEEENS1_10collective13CollectiveMmaINS1_35MainloopSm100TmaUmmaWarpSpecializedILi5ELi2ELi4ENS5_IJNS4_1CILi2EEESB_NSA_ILi1EEEEEEEENS5_IJNSA_ILi256EEENSA_ILi64EEENSA_ILi32EEEEEENS_6half_tENS5_IJlSC_lEEESJ_SK_NS4_8TiledMMAINS4_8MMA_AtomIJNS4_26SM100_MMA_F16BF16_2x1SM_SSISJ_SJ_fLi256ELi64ELNS4_4UMMA5MajorE0ELSP_0ELNSO_7ScaleInE0ELSQ_0EEEEEENS4_6LayoutINS5_IJSC_SC_SC_EEENS5_IJNSA_ILi0EEESV_SV_EEEEENS5_IJNS4_10UnderscoreESY_SY_EEEEENS4_28SM100_TMA_2SM_LOAD_MULTICASTENS4_14ComposedLayoutINS4_7SwizzleILi2ELi4ELi3EEENS4_18smem_ptr_flag_bitsILi16EEENST_INS5_IJNSA_ILi8EEESH_EEENS5_IJSH_SC_EEEEEEEvNS4_8identityENS4_18SM100_TMA_2SM_LOADES1B_vS1C_EENS_8epilogue10collective18CollectiveEpilogueINS1F_23Sm100TmaWarpSpecializedILi3ELi2ELi32ELb1ELb0EEEJNS5_IJNSA_ILi128EEESG_SH_EEENS5_IJNST_IS1K_SC_EENST_ISH_SC_EEEEESJ_SK_SJ_SK_NS1F_6fusion15FusionCallbacksIS1J_NS1P_17LinearCombinationISJ_fSJ_fLNS_15FloatRoundStyleE2EEES1L_S1O_JEEENS4_5SM1004TMEM4LOAD26SM100_TMEM_LOAD_32dp32b32xENS4_13SM90_TMA_LOADES1B_NS4_39AutoVectorizingCopyWithAssumedAlignmentILi128EEENS4_14SM90_TMA_STOREES1B_S21_S21_EEEvvEEEEvNT_6ParamsE --------------------------
	.section	.nv.constant0._ZN7cutlass13device_kernelINS_4gemm6kernel13GemmUniversalIN4cute5tupleIJiiiiEEENS1_10collective13CollectiveMmaINS1_35MainloopSm100TmaUmmaWarpSpecializedILi5ELi2ELi4ENS5_IJNS4_1CILi2EEESB_NSA_ILi1EEEEEEEENS5_IJNSA_ILi256EEENSA_ILi64EEENSA_ILi32EEEEEENS_6half_tENS5_IJlSC_lEEESJ_SK_NS4_8TiledMMAINS4_8MMA_AtomIJNS4_26SM100_MMA_F16BF16_2x1SM_SSISJ_SJ_fLi256ELi64ELNS4_4UMMA5MajorE0ELSP_0ELNSO_7ScaleInE0ELSQ_0EEEEEENS4_6LayoutINS5_IJSC_SC_SC_EEENS5_IJNSA_ILi0EEESV_SV_EEEEENS5_IJNS4_10UnderscoreESY_SY_EEEEENS4_28SM100_TMA_2SM_LOAD_MULTICASTENS4_14ComposedLayoutINS4_7SwizzleILi2ELi4ELi3EEENS4_18smem_ptr_flag_bitsILi16EEENST_INS5_IJNSA_ILi8EEESH_EEENS5_IJSH_SC_EEEEEEEvNS4_8identityENS4_18SM100_TMA_2SM_LOADES1B_vS1C_EENS_8epilogue10collective18CollectiveEpilogueINS1F_23Sm100TmaWarpSpecializedILi3ELi2ELi32ELb1ELb0EEEJNS5_IJNSA_ILi128EEESG_SH_EEENS5_IJNST_IS1K_SC_EENST_ISH_SC_EEEEESJ_SK_SJ_SK_NS1F_6fusion15FusionCallbacksIS1J_NS1P_17LinearCombinationISJ_fSJ_fLNS_15FloatRoundStyleE2EEES1L_S1O_JEEENS4_5SM1004TMEM4LOAD26SM100_TMEM_LOAD_32dp32b32xENS4_13SM90_TMA_LOADES1B_NS4_39AutoVectorizingCopyWithAssumedAlignmentILi128EEENS4_14SM90_TMA_STOREES1B_S21_S21_EEEvvEEEEvNT_6ParamsE,"a",@progbits
	.sectionflags	@""
	.align	4
.nv.constant0._ZN7cutlass13device_kernelINS_4gemm6kernel13GemmUniversalIN4cute5tupleIJiiiiEEENS1_10collective13CollectiveMmaINS1_35MainloopSm100TmaUmmaWarpSpecializedILi5ELi2ELi4ENS5_IJNS4_1CILi2EEESB_NSA_ILi1EEEEEEEENS5_IJNSA_ILi256EEENSA_ILi64EEENSA_ILi32EEEEEENS_6half_tENS5_IJlSC_lEEESJ_SK_NS4_8TiledMMAINS4_8MMA_AtomIJNS4_26SM100_MMA_F16BF16_2x1SM_SSISJ_SJ_fLi256ELi64ELNS4_4UMMA5MajorE0ELSP_0ELNSO_7ScaleInE0ELSQ_0EEEEEENS4_6LayoutINS5_IJSC_SC_SC_EEENS5_IJNSA_ILi0EEESV_SV_EEEEENS5_IJNS4_10UnderscoreESY_SY_EEEEENS4_28SM100_TMA_2SM_LOAD_MULTICASTENS4_14ComposedLayoutINS4_7SwizzleILi2ELi4ELi3EEENS4_18smem_ptr_flag_bitsILi16EEENST_INS5_IJNSA_ILi8EEESH_EEENS5_IJSH_SC_EEEEEEEvNS4_8identityENS4_18SM100_TMA_2SM_LOADES1B_vS1C_EENS_8epilogue10collective18CollectiveEpilogueINS1F_23Sm100TmaWarpSpecializedILi3ELi2ELi32ELb1ELb0EEEJNS5_IJNSA_ILi128EEESG_SH_EEENS5_IJNST_IS1K_SC_EENST_ISH_SC_EEEEESJ_SK_SJ_SK_NS1F_6fusion15FusionCallbacksIS1J_NS1P_17LinearCombinationISJ_fSJ_fLNS_15FloatRoundStyleE2EEES1L_S1O_JEEENS4_5SM1004TMEM4LOAD26SM100_TMEM_LOAD_32dp32b32xENS4_13SM90_TMA_LOADES1B_NS4_39AutoVectorizingCopyWithAssumedAlignmentILi128EEENS4_14SM90_TMA_STOREES1B_S21_S21_EEEvvEEEEvNT_6ParamsE:
	.zero		2944


//--------------------- SYMBOLS --------------------------

	.type		.nv.reservedSmem.offset0,@object
	.size		.nv.reservedSmem.offset0,0x4
	.type		.nv.reservedSmem.cap,@object
	.size		.nv.reservedSmem.cap,0x4
	.type		__assertfail,@function
